//
// Generated by NVIDIA NVVM Compiler
//
// Compiler Build ID: CL-36424714
// Cuda compilation tools, release 13.0, V13.0.88
// Based on NVVM 20.0.0
//

.version 9.0
.target sm_100
.address_size 64

	// .globl	_Z6kernelPPix
.extern .func  (.param .b64 func_retval0) malloc
(
	.param .b64 malloc_param_0
)
;
.extern .func  (.param .b32 func_retval0) vprintf
(
	.param .b64 vprintf_param_0,
	.param .b64 vprintf_param_1
)
;
.global .align 1 .b8 $str[4] = {37, 100, 94};
.global .align 1 .b8 $str$1[4] = {37, 100, 32};
.global .align 1 .b8 $str$2[2] = {10};

.visible .entry _Z6kernelPPix(
	.param .u64 .ptr .align 1 _Z6kernelPPix_param_0,
	.param .u64 _Z6kernelPPix_param_1
)
{
	.local .align 8 .b8 	__local_depot0[8];
	.reg .b64 	%SP;
	.reg .b64 	%SPL;
	.reg .pred 	%p<13>;
	.reg .b32 	%r<38>;
	.reg .b64 	%rd<59>;

	mov.u64 	%SPL, __local_depot0;
	cvta.local.u64 	%SP, %SPL;
	ld.param.u64 	%rd26, [_Z6kernelPPix_param_0];
	ld.param.u64 	%rd27, [_Z6kernelPPix_param_1];
	add.u64 	%rd28, %SP, 0;
	add.u64 	%rd1, %SPL, 0;
	mov.u32 	%r7, %ctaid.x;
	mov.u32 	%r8, %ntid.x;
	mov.u32 	%r9, %tid.x;
	mad.lo.s32 	%r10, %r7, %r8, %r9;
	cvt.u64.u32 	%rd50, %r10;
	mov.u32 	%r11, %nctaid.x;
	mul.lo.s32 	%r1, %r8, %r11;
	setp.le.s64 	%p1, %rd27, %rd50;
	@%p1 bra 	$L__BB0_24;
	cvt.u64.u32 	%rd3, %r1;
	cvta.to.global.u64 	%rd4, %rd26;
$L__BB0_2:
	{ // callseq 0, 0
	.param .b64 param0;
	st.param.b64 	[param0], 100;
	.param .b64 retval0;
	call.uni (retval0), 
	malloc, 
	(
	param0
	);
	ld.param.b64 	%rd29, [retval0];
	} // callseq 0
	setp.lt.u64 	%p2, %rd50, 4;
	mov.u64 	%rd54, %rd50;
	@%p2 bra 	$L__BB0_21;
	mov.b32 	%r36, 2;
	mov.u64 	%rd54, %rd50;
$L__BB0_4:
	cvt.u64.u32 	%rd8, %r36;
	and.b64  	%rd30, %rd54, -4294967296;
	setp.ne.s64 	%p3, %rd30, 0;
	@%p3 bra 	$L__BB0_6;
	cvt.u32.u64 	%r13, %rd8;
	cvt.u32.u64 	%r14, %rd54;
	rem.u32 	%r15, %r14, %r13;
	cvt.u64.u32 	%rd52, %r15;
	bra.uni 	$L__BB0_7;
$L__BB0_6:
	rem.u64 	%rd52, %rd54, %rd8;
$L__BB0_7:
	setp.ne.s64 	%p4, %rd52, 0;
	@%p4 bra 	$L__BB0_20;
	st.local.u32 	[%rd1], %r36;
	mov.u64 	%rd31, $str;
	cvta.global.u64 	%rd32, %rd31;
	{ // callseq 1, 0
	.param .b64 param0;
	st.param.b64 	[param0], %rd32;
	.param .b64 param1;
	st.param.b64 	[param1], %rd28;
	.param .b32 retval0;
	call.uni (retval0), 
	vprintf, 
	(
	param0, 
	param1
	);
	ld.param.b32 	%r16, [retval0];
	} // callseq 1
	st.u32 	[%rd29], %r36;
	setp.ne.s64 	%p5, %rd30, 0;
	@%p5 bra 	$L__BB0_10;
	cvt.u32.u64 	%r18, %rd8;
	cvt.u32.u64 	%r19, %rd54;
	rem.u32 	%r20, %r19, %r18;
	cvt.u64.u32 	%rd53, %r20;
	bra.uni 	$L__BB0_11;
$L__BB0_10:
	rem.s64 	%rd53, %rd54, %rd8;
$L__BB0_11:
	setp.ne.s64 	%p6, %rd53, 0;
	mov.b32 	%r37, 0;
	@%p6 bra 	$L__BB0_19;
$L__BB0_12:
	and.b64  	%rd35, %rd54, -4294967296;
	setp.ne.s64 	%p7, %rd35, 0;
	@%p7 bra 	$L__BB0_14;
	cvt.u32.u64 	%r22, %rd8;
	cvt.u32.u64 	%r23, %rd54;
	div.u32 	%r24, %r23, %r22;
	cvt.u64.u32 	%rd54, %r24;
	bra.uni 	$L__BB0_15;
$L__BB0_14:
	div.s64 	%rd54, %rd54, %rd8;
$L__BB0_15:
	add.s32 	%r37, %r37, 1;
	and.b64  	%rd36, %rd54, -4294967296;
	setp.ne.s64 	%p8, %rd36, 0;
	@%p8 bra 	$L__BB0_17;
	cvt.u32.u64 	%r25, %rd8;
	cvt.u32.u64 	%r26, %rd54;
	rem.u32 	%r27, %r26, %r25;
	cvt.u64.u32 	%rd56, %r27;
	bra.uni 	$L__BB0_18;
$L__BB0_17:
	rem.s64 	%rd56, %rd54, %rd8;
$L__BB0_18:
	setp.eq.s64 	%p9, %rd56, 0;
	@%p9 bra 	$L__BB0_12;
$L__BB0_19:
	mul.wide.u32 	%rd37, %r37, 4;
	add.s64 	%rd38, %rd29, %rd37;
	st.u32 	[%rd38+4], %r37;
	st.local.u32 	[%rd1], %r37;
	mov.u64 	%rd39, $str$1;
	cvta.global.u64 	%rd40, %rd39;
	{ // callseq 2, 0
	.param .b64 param0;
	st.param.b64 	[param0], %rd40;
	.param .b64 param1;
	st.param.b64 	[param1], %rd28;
	.param .b32 retval0;
	call.uni (retval0), 
	vprintf, 
	(
	param0, 
	param1
	);
	ld.param.b32 	%r28, [retval0];
	} // callseq 2
$L__BB0_20:
	add.s32 	%r6, %r36, 1;
	mad.lo.s32 	%r30, %r36, %r36, %r36;
	add.s32 	%r31, %r30, %r6;
	cvt.u64.u32 	%rd42, %r31;
	setp.ge.s64 	%p10, %rd54, %rd42;
	mov.u32 	%r36, %r6;
	@%p10 bra 	$L__BB0_4;
$L__BB0_21:
	setp.lt.s64 	%p11, %rd54, 2;
	@%p11 bra 	$L__BB0_23;
	st.u32 	[%rd29], %rd54;
	st.local.u64 	[%rd1], %rd54;
	mov.u64 	%rd43, $str$1;
	cvta.global.u64 	%rd44, %rd43;
	{ // callseq 3, 0
	.param .b64 param0;
	st.param.b64 	[param0], %rd44;
	.param .b64 param1;
	st.param.b64 	[param1], %rd28;
	.param .b32 retval0;
	call.uni (retval0), 
	vprintf, 
	(
	param0, 
	param1
	);
	ld.param.b32 	%r32, [retval0];
	} // callseq 3
$L__BB0_23:
	mov.u64 	%rd46, $str$2;
	cvta.global.u64 	%rd47, %rd46;
	{ // callseq 4, 0
	.param .b64 param0;
	st.param.b64 	[param0], %rd47;
	.param .b64 param1;
	st.param.b64 	[param1], 0;
	.param .b32 retval0;
	call.uni (retval0), 
	vprintf, 
	(
	param0, 
	param1
	);
	ld.param.b32 	%r34, [retval0];
	} // callseq 4
	shl.b64 	%rd48, %rd50, 3;
	add.s64 	%rd49, %rd4, %rd48;
	st.global.u64 	[%rd49], %rd29;
	add.s64 	%rd50, %rd50, %rd3;
	setp.lt.s64 	%p12, %rd50, %rd27;
	@%p12 bra 	$L__BB0_2;
$L__BB0_24:
	ret;

}


// ===== COMPILED SASS (sm_100) =====

	.target	sm_100

	.elftype	@"ET_EXEC"


//--------------------- .note.nv.tkinfo           --------------------------
	.section	.note.nv.tkinfo,"",@"SHT_NOTE"
	.sectionflags	@"SHF_NOTE_NV_TKINFO"
	.tkinfo
        /*0018*/ 	.word	0x00000002
        /*0030*/ 	.string	""
        /*0030*/ 	.string	"ptxas"
        /*0030*/ 	.string	"Cuda compilation tools, release 13.0, V13.0.88"
        /*0030*/ 	.string	"Build cuda_13.0.r13.0/compiler.36424714_0"
        /*0030*/ 	.string	"-arch sm_100 -m 64 "



//--------------------- .note.nv.cuinfo           --------------------------
	.section	.note.nv.cuinfo,"",@"SHT_NOTE"
	.sectionflags	@"SHF_NOTE_NV_CUINFO"
        /*0018*/ 	.short	0x0002
        /*001a*/ 	.short	0x0064
        /*001c*/ 	.short	0x0082
	.zero		2


//--------------------- .nv.info                  --------------------------
	.section	.nv.info,"",@"SHT_CUDA_INFO"
	.align	4


	//----- nvinfo : EIATTR_REGCOUNT
	.align		4
        /*0000*/ 	.byte	0x04, 0x2f
        /*0002*/ 	.short	(.L_4 - .L_3)
	.align		4
.L_3:
        /*0004*/ 	.word	index@(_Z6kernelPPix)
        /*0008*/ 	.word	0x0000001e


	//----- nvinfo : EIATTR_FRAME_SIZE
	.align		4
.L_4:
        /*000c*/ 	.byte	0x04, 0x11
        /*000e*/ 	.short	(.L_6 - .L_5)
	.align		4
.L_5:
        /*0010*/ 	.word	index@($__internal_2_$__cuda_sm20_rem_u64)
        /*0014*/ 	.word	0x00000008


	//----- nvinfo : EIATTR_FRAME_SIZE
	.align		4
.L_6:
        /*0018*/ 	.byte	0x04, 0x11
        /*001a*/ 	.short	(.L_8 - .L_7)
	.align		4
.L_7:
        /*001c*/ 	.word	index@($__internal_1_$__cuda_sm20_rem_s64)
        /*0020*/ 	.word	0x00000008


	//----- nvinfo : EIATTR_FRAME_SIZE
	.align		4
.L_8:
        /*0024*/ 	.byte	0x04, 0x11
        /*0026*/ 	.short	(.L_10 - .L_9)
	.align		4
.L_9:
        /*0028*/ 	.word	index@($__internal_0_$__cuda_sm20_div_s64)
        /*002c*/ 	.word	0x00000008


	//----- nvinfo : EIATTR_FRAME_SIZE
	.align		4
.L_10:
        /*0030*/ 	.byte	0x04, 0x11
        /*0032*/ 	.short	(.L_12 - .L_11)
	.align		4
.L_11:
        /*0034*/ 	.word	index@(_Z6kernelPPix)
        /*0038*/ 	.word	0x00000008


	//----- nvinfo : EIATTR_MIN_STACK_SIZE
	.align		4
.L_12:
        /*003c*/ 	.byte	0x04, 0x12
        /*003e*/ 	.short	(.L_14 - .L_13)
	.align		4
.L_13:
        /*0040*/ 	.word	index@(_Z6kernelPPix)
        /*0044*/ 	.word	0x00000008
.L_14:


//--------------------- .nv.compat                --------------------------
	.section	.nv.compat,"",@"SHT_CUDA_COMPAT_INFO"
	.align	4
        /*0000*/ 	.byte	0x02, 0x09, 0x00, 0x00, 0x02, 0x02, 0x01, 0x00, 0x02, 0x05, 0x05, 0x00, 0x03, 0x07, 0x01, 0x01
        /*0010*/ 	.byte	0x02, 0x03, 0x00, 0x00, 0x02, 0x06, 0x01, 0x00, 0x04, 0x0b, 0x08, 0x00, 0x09, 0x00, 0x00, 0x00
        /*0020*/ 	.byte	0x00, 0x00, 0x00, 0x00


//--------------------- .nv.info._Z6kernelPPix    --------------------------
	.section	.nv.info._Z6kernelPPix,"",@"SHT_CUDA_INFO"
	.sectionflags	@""
	.align	4


	//----- nvinfo : EIATTR_CUDA_API_VERSION
	.align		4
        /*0000*/ 	.byte	0x04, 0x37
        /*0002*/ 	.short	(.L_16 - .L_15)
.L_15:
        /*0004*/ 	.word	0x00000082


	//----- nvinfo : EIATTR_KPARAM_INFO
	.align		4
.L_16:
        /*0008*/ 	.byte	0x04, 0x17
        /*000a*/ 	.short	(.L_18 - .L_17)
.L_17:
        /*000c*/ 	.word	0x00000000
        /*0010*/ 	.short	0x0001
        /*0012*/ 	.short	0x0008
        /*0014*/ 	.byte	0x00, 0xf0, 0x21, 0x00


	//----- nvinfo : EIATTR_KPARAM_INFO
	.align		4
.L_18:
        /*0018*/ 	.byte	0x04, 0x17
        /*001a*/ 	.short	(.L_20 - .L_19)
.L_19:
        /*001c*/ 	.word	0x00000000
        /*0020*/ 	.short	0x0000
        /*0022*/ 	.short	0x0000
        /*0024*/ 	.byte	0x00, 0xf5, 0x21, 0x00


	//----- nvinfo : EIATTR_SPARSE_MMA_MASK
	.align		4
.L_20:
        /*0028*/ 	.byte	0x03, 0x50
        /*002a*/ 	.short	0x0000


	//----- nvinfo : EIATTR_MAXREG_COUNT
	.align		4
        /*002c*/ 	.byte	0x03, 0x1b
        /*002e*/ 	.short	0x00ff


	//----- nvinfo : EIATTR_EXTERNS
	.align		4
        /*0030*/ 	.byte	0x04, 0x0f
        /*0032*/ 	.short	(.L_22 - .L_21)


	//   ....[0]....
	.align		4
.L_21:
        /*0034*/ 	.word	index@(malloc)


	//   ....[1]....
	.align		4
        /*0038*/ 	.word	index@(vprintf)


	//----- nvinfo : EIATTR_MERCURY_ISA_VERSION
	.align		4
.L_22:
        /*003c*/ 	.byte	0x03, 0x5f
        /*003e*/ 	.short	0x0101


	//----- nvinfo : EIATTR_VRC_CTA_INIT_COUNT
	.align		4
        /*0040*/ 	.byte	0x02, 0x4a
	.zero		1
	.zero		1


	//----- nvinfo : EIATTR_SYSCALL_OFFSETS
	.align		4
        /*0044*/ 	.byte	0x04, 0x46
        /*0046*/ 	.short	(.L_24 - .L_23)


	//   ....[0]....
.L_23:
        /*0048*/ 	.word	0x00000170


	//   ....[1]....
        /*004c*/ 	.word	0x000004a0


	//   ....[2]....
        /*0050*/ 	.word	0x00000b10


	//   ....[3]....
        /*0054*/ 	.word	0x00000c90


	//   ....[4]....
        /*0058*/ 	.word	0x00000d20


	//----- nvinfo : EIATTR_EXIT_INSTR_OFFSETS
	.align		4
.L_24:
        /*005c*/ 	.byte	0x04, 0x1c
        /*005e*/ 	.short	(.L_26 - .L_25)


	//   ....[0]....
.L_25:
        /*0060*/ 	.word	0x000000f0


	//   ....[1]....
        /*0064*/ 	.word	0x00000dc0


	//----- nvinfo : EIATTR_CRS_STACK_SIZE
	.align		4
.L_26:
        /*0068*/ 	.byte	0x04, 0x1e
        /*006a*/ 	.short	(.L_28 - .L_27)
.L_27:
        /*006c*/ 	.word	0x00000000


	//----- nvinfo : EIATTR_CBANK_PARAM_SIZE
	.align		4
.L_28:
        /*0070*/ 	.byte	0x03, 0x19
        /*0072*/ 	.short	0x0010


	//----- nvinfo : EIATTR_PARAM_CBANK
	.align		4
        /*0074*/ 	.byte	0x04, 0x0a
        /*0076*/ 	.short	(.L_30 - .L_29)
	.align		4
.L_29:
        /*0078*/ 	.word	index@(.nv.constant0._Z6kernelPPix)
        /*007c*/ 	.short	0x0380
        /*007e*/ 	.short	0x0010


	//----- nvinfo : EIATTR_SW_WAR
	.align		4
.L_30:
        /*0080*/ 	.byte	0x04, 0x36
        /*0082*/ 	.short	(.L_32 - .L_31)
.L_31:
        /*0084*/ 	.word	0x00000008
.L_32:


//--------------------- .nv.callgraph             --------------------------
	.section	.nv.callgraph,"",@"SHT_CUDA_CALLGRAPH"
	.align	4
	.sectionentsize	8
	.align		4
        /*0000*/ 	.word	0x00000000
	.align		4
        /*0004*/ 	.word	0xffffffff
	.align		4
        /*0008*/ 	.word	index@(_Z6kernelPPix)
	.align		4
        /*000c*/ 	.word	index@(vprintf)
	.align		4
        /*0010*/ 	.word	index@(_Z6kernelPPix)
	.align		4
        /*0014*/ 	.word	index@(malloc)
	.align		4
        /*0018*/ 	.word	0x00000000
	.align		4
        /*001c*/ 	.word	0xfffffffe
	.align		4
        /*0020*/ 	.word	0x00000000
	.align		4
        /*0024*/ 	.word	0xfffffffd
	.align		4
        /*0028*/ 	.word	0x00000000
	.align		4
        /*002c*/ 	.word	0xfffffffc


//--------------------- .nv.constant4             --------------------------
	.section	.nv.constant4,"a",@progbits
	.align	8
	.align		8
.nv.constant4:
        /*0000*/ 	.dword	malloc
	.align		8
        /*0008*/ 	.dword	vprintf
	.align		8
        /*0010*/ 	.dword	$str
	.align		8
        /*0018*/ 	.dword	$str$1
	.align		8
        /*0020*/ 	.dword	$str$2


//--------------------- .text._Z6kernelPPix       --------------------------
	.section	.text._Z6kernelPPix,"ax",@progbits
	.align	128
        .global         _Z6kernelPPix
        .type           _Z6kernelPPix,@function
        .size           _Z6kernelPPix,(.L_x_29 - _Z6kernelPPix)
        .other          _Z6kernelPPix,@"STO_CUDA_ENTRY STV_DEFAULT"
_Z6kernelPPix:
.text._Z6kernelPPix:
[----:B------:R-:W0:Y:S01]  /*0000*/  LDC R1, c[0x0][0x37c] ;  /* 0x0000df00ff017b82 */ /* 0x000e220000000800 */
[----:B------:R-:W1:Y:S01]  /*0010*/  S2R R24, SR_TID.X ;  /* 0x0000000000187919 */ /* 0x000e620000002100 */
[----:B------:R-:W2:Y:S06]  /*0020*/  LDCU UR5, c[0x0][0x2fc] ;  /* 0x00005f80ff0577ac */ /* 0x000eac0008000800 */
[----:B------:R-:W1:Y:S01]  /*0030*/  S2UR UR6, SR_CTAID.X ;  /* 0x00000000000679c3 */ /* 0x000e620000002500 */
[----:B0-----:R-:W-:Y:S01]  /*0040*/  VIADD R1, R1, 0xfffffff8 ;  /* 0xfffffff801017836 */ /* 0x001fe20000000000 */
[----:B------:R-:W0:Y:S01]  /*0050*/  LDCU.64 UR8, c[0x0][0x388] ;  /* 0x00007100ff0877ac */ /* 0x000e220008000a00 */
[----:B------:R-:W3:Y:S05]  /*0060*/  LDCU UR4, c[0x0][0x2f8] ;  /* 0x00005f00ff0477ac */ /* 0x000eea0008000800 */
[----:B------:R-:W1:Y:S01]  /*0070*/  LDC R25, c[0x0][0x360] ;  /* 0x0000d800ff197b82 */ /* 0x000e620000000800 */
[----:B------:R-:W4:Y:S01]  /*0080*/  LDCU UR7, c[0x0][0x370] ;  /* 0x00006e00ff0777ac */ /* 0x000f220008000800 */
[----:B---3--:R-:W-:-:S05]  /*0090*/  IADD3 R18, P1, PT, R1, UR4, RZ ;  /* 0x0000000401127c10 */ /* 0x008fca000ff3e0ff */
[----:B--2---:R-:W-:Y:S02]  /*00a0*/  IMAD.X R2, RZ, RZ, UR5, P1 ;  /* 0x00000005ff027e24 */ /* 0x004fe400088e06ff */
[C---:B-1----:R-:W-:Y:S02]  /*00b0*/  IMAD R24, R25.reuse, UR6, R24 ;  /* 0x0000000619187c24 */ /* 0x042fe4000f8e0218 */
[----:B----4-:R-:W-:-:S03]  /*00c0*/  IMAD R25, R25, UR7, RZ ;  /* 0x0000000719197c24 */ /* 0x010fc6000f8e02ff */
[----:B0-----:R-:W-:-:S04]  /*00d0*/  ISETP.GE.U32.AND P0, PT, R24, UR8, PT ;  /* 0x0000000818007c0c */ /* 0x001fc8000bf06070 */
[----:B------:R-:W-:-:S13]  /*00e0*/  ISETP.GE.AND.EX P0, PT, RZ, UR9, PT, P0 ;  /* 0x00000009ff007c0c */ /* 0x000fda000bf06300 */
[----:B------:R-:W-:Y:S05]  /*00f0*/  @P0 EXIT ;  /* 0x000000000000094d */ /* 0x000fea0003800000 */
[----:B------:R-:W-:Y:S01]  /*0100*/  IMAD.MOV.U32 R23, RZ, RZ, RZ ;  /* 0x000000ffff177224 */ /* 0x000fe200078e00ff */
[----:B------:R-:W0:Y:S06]  /*0110*/  LDCU.64 UR36, c[0x0][0x358] ;  /* 0x00006b00ff2477ac */ /* 0x000e2c0008000a00 */
.L_x_25:
[----:B------:R-:W-:Y:S01]  /*0120*/  MOV R0, 0x0 ;  /* 0x0000000000007802 */ /* 0x000fe20000000f00 */
[----:B------:R-:W-:Y:S02]  /*0130*/  HFMA2 R5, -RZ, RZ, 0, 0 ;  /* 0x00000000ff057431 */ /* 0x000fe400000001ff */
[----:B------:R-:W-:Y:S01]  /*0140*/  IMAD.MOV.U32 R4, RZ, RZ, 0x64 ;  /* 0x00000064ff047424 */ /* 0x000fe200078e00ff */
[----:B------:R1:W2:Y:S06]  /*0150*/  LDC.64 R6, c[0x4][R0] ;  /* 0x0100000000067b82 */ /* 0x0002ac0000000a00 */
[----:B------:R-:W-:-:S07]  /*0160*/  LEPC R20, `(.L_x_0) ;  /* 0x000000001014794e */ /* 0x000fce0000000000 */
[----:B012---:R-:W-:Y:S05]  /*0170*/  CALL.ABS.NOINC R6 ;  /* 0x0000000006007343 */ /* 0x007fea0003c00000 */
.L_x_0:
[----:B------:R-:W-:Y:S01]  /*0180*/  ISETP.GE.U32.AND P0, PT, R24, 0x4, PT ;  /* 0x000000041800780c */ /* 0x000fe20003f06070 */
[----:B------:R-:W-:Y:S01]  /*0190*/  BSSY.RECONVERGENT B7, `(.L_x_1) ;  /* 0x00000a0000077945 */ /* 0x000fe20003800200 */
[----:B------:R-:W-:Y:S02]  /*01a0*/  IMAD.MOV.U32 R22, RZ, RZ, R24 ;  /* 0x000000ffff167224 */ /* 0x000fe400078e0018 */
[----:B------:R-:W-:Y:S01]  /*01b0*/  ISETP.GE.U32.AND.EX P0, PT, R23, RZ, PT, P0 ;  /* 0x000000ff1700720c */ /* 0x000fe20003f06100 */
[----:B------:R-:W-:Y:S02]  /*01c0*/  IMAD.MOV.U32 R27, RZ, RZ, R23 ;  /* 0x000000ffff1b7224 */ /* 0x000fe400078e0017 */
[----:B------:R-:W-:Y:S02]  /*01d0*/  IMAD.MOV.U32 R16, RZ, RZ, R4 ;  /* 0x000000ffff107224 */ /* 0x000fe400078e0004 */
[----:B------:R-:W-:-:S08]  /*01e0*/  IMAD.MOV.U32 R17, RZ, RZ, R5 ;  /* 0x000000ffff117224 */ /* 0x000fd000078e0005 */
[----:B------:R-:W-:Y:S05]  /*01f0*/  @!P0 BRA `(.L_x_2) ;  /* 0x0000000800648947 */ /* 0x000fea0003800000 */
[----:B------:R-:W-:Y:S01]  /*0200*/  MOV R19, 0x2 ;  /* 0x0000000200137802 */ /* 0x000fe20000000f00 */
[----:B------:R-:W-:Y:S02]  /*0210*/  IMAD.MOV.U32 R22, RZ, RZ, R24 ;  /* 0x000000ffff167224 */ /* 0x000fe400078e0018 */
[----:B------:R-:W-:-:S07]  /*0220*/  IMAD.MOV.U32 R27, RZ, RZ, R23 ;  /* 0x000000ffff1b7224 */ /* 0x000fce00078e0017 */
.L_x_21:
[----:B------:R-:W-:Y:S01]  /*0230*/  ISETP.NE.AND.EX P0, PT, R27, RZ, PT, !PT ;  /* 0x000000ff1b00720c */ /* 0x000fe20003f053f0 */
[----:B------:R-:W-:-:S12]  /*0240*/  BSSY.RECONVERGENT B0, `(.L_x_3) ;  /* 0x000001a000007945 */ /* 0x000fd80003800200 */
[----:B------:R-:W-:Y:S05]  /*0250*/  @P0 BRA `(.L_x_4) ;  /* 0x0000000000500947 */ /* 0x000fea0003800000 */
[----:B------:R-:W0:Y:S01]  /*0260*/  I2F.U32.RP R0, R19 ;  /* 0x0000001300007306 */ /* 0x000e220000209000 */
[----:B------:R-:W-:-:S07]  /*0270*/  ISETP.NE.U32.AND P1, PT, R19, RZ, PT ;  /* 0x000000ff1300720c */ /* 0x000fce0003f25070 */
[----:B0-----:R-:W0:Y:S02]  /*0280*/  MUFU.RCP R0, R0 ;  /* 0x0000000000007308 */ /* 0x001e240000001000 */
[----:B0-----:R-:W-:-:S06]  /*0290*/  VIADD R4, R0, 0xffffffe ;  /* 0x0ffffffe00047836 */ /* 0x001fcc0000000000 */
[----:B------:R0:W1:Y:S02]  /*02a0*/  F2I.FTZ.U32.TRUNC.NTZ R5, R4 ;  /* 0x0000000400057305 */ /* 0x000064000021f000 */
[----:B0-----:R-:W-:Y:S02]  /*02b0*/  HFMA2 R4, -RZ, RZ, 0, 0 ;  /* 0x00000000ff047431 */ /* 0x001fe400000001ff */
[----:B-1----:R-:W-:-:S04]  /*02c0*/  IMAD.MOV R6, RZ, RZ, -R5 ;  /* 0x000000ffff067224 */ /* 0x002fc800078e0a05 */
[----:B------:R-:W-:-:S04]  /*02d0*/  IMAD R3, R6, R19, RZ ;  /* 0x0000001306037224 */ /* 0x000fc800078e02ff */
[----:B------:R-:W-:-:S06]  /*02e0*/  IMAD.HI.U32 R5, R5, R3, R4 ;  /* 0x0000000305057227 */ /* 0x000fcc00078e0004 */
[----:B------:R-:W-:-:S04]  /*02f0*/  IMAD.HI.U32 R5, R5, R22, RZ ;  /* 0x0000001605057227 */ /* 0x000fc800078e00ff */
[----:B------:R-:W-:-:S04]  /*0300*/  IMAD.MOV R5, RZ, RZ, -R5 ;  /* 0x000000ffff057224 */ /* 0x000fc800078e0a05 */
[----:B------:R-:W-:-:S05]  /*0310*/  IMAD R6, R19, R5, R22 ;  /* 0x0000000513067224 */ /* 0x000fca00078e0216 */
[----:B------:R-:W-:-:S13]  /*0320*/  ISETP.GE.U32.AND P0, PT, R6, R19, PT ;  /* 0x000000130600720c */ /* 0x000fda0003f06070 */
[----:B------:R-:W-:-:S05]  /*0330*/  @P0 IMAD.IADD R6, R6, 0x1, -R19 ;  /* 0x0000000106060824 */ /* 0x000fca00078e0a13 */
[----:B------:R-:W-:-:S13]  /*0340*/  ISETP.GE.U32.AND P0, PT, R6, R19, PT ;  /* 0x000000130600720c */ /* 0x000fda0003f06070 */
[----:B------:R-:W-:Y:S01]  /*0350*/  @P0 IMAD.IADD R6, R6, 0x1, -R19 ;  /* 0x0000000106060824 */ /* 0x000fe200078e0a13 */
[----:B------:R-:W-:-:S04]  /*0360*/  @!P1 LOP3.LUT R6, RZ, R19, RZ, 0x33, !PT ;  /* 0x00000013ff069212 */ /* 0x000fc800078e33ff */
[----:B------:R-:W-:-:S04]  /*0370*/  ISETP.NE.U32.AND P0, PT, R6, RZ, PT ;  /* 0x000000ff0600720c */ /* 0x000fc80003f05070 */
[----:B------:R-:W-:Y:S01]  /*0380*/  ISETP.NE.AND.EX P0, PT, RZ, RZ, PT, P0 ;  /* 0x000000ffff00720c */ /* 0x000fe20003f05300 */
[----:B------:R-:W-:-:S12]  /*0390*/  BRA `(.L_x_5) ;  /* 0x0000000000107947 */ /* 0x000fd80003800000 */
.L_x_4:
[----:B------:R-:W-:-:S07]  /*03a0*/  MOV R0, 0x3c0 ;  /* 0x000003c000007802 */ /* 0x000fce0000000f00 */
[----:B------:R-:W-:Y:S05]  /*03b0*/  CALL.REL.NOINC `($__internal_2_$__cuda_sm20_rem_u64) ;  /* 0x0000001000e47944 */ /* 0x000fea0003c00000 */
[----:B------:R-:W-:-:S04]  /*03c0*/  ISETP.NE.U32.AND P0, PT, R3, RZ, PT ;  /* 0x000000ff0300720c */ /* 0x000fc80003f05070 */
[----:B------:R-:W-:-:S13]  /*03d0*/  ISETP.NE.AND.EX P0, PT, R6, RZ, PT, P0 ;  /* 0x000000ff0600720c */ /* 0x000fda0003f05300 */
.L_x_5:
[----:B------:R-:W-:Y:S05]  /*03e0*/  BSYNC.RECONVERGENT B0 ;  /* 0x0000000000007941 */ /* 0x000fea0003800200 */
.L_x_3:
[----:B------:R-:W-:Y:S04]  /*03f0*/  BSSY.RECONVERGENT B6, `(.L_x_6) ;  /* 0x0000073000067945 */ /* 0x000fe80003800200 */
[----:B------:R-:W-:Y:S05]  /*0400*/  @P0 BRA `(.L_x_7) ;  /* 0x0000000400c40947 */ /* 0x000fea0003800000 */
[----:B------:R-:W-:Y:S01]  /*0410*/  MOV R8, 0x8 ;  /* 0x0000000800087802 */ /* 0x000fe20000000f00 */
[----:B------:R0:W-:Y:S01]  /*0420*/  STL [R1], R19 ;  /* 0x0000001301007387 */ /* 0x0001e20000100800 */
[----:B------:R-:W1:Y:S01]  /*0430*/  LDCU.64 UR4, c[0x4][0x10] ;  /* 0x01000200ff0477ac */ /* 0x000e620008000a00 */
[----:B------:R-:W-:Y:S02]  /*0440*/  IMAD.MOV.U32 R6, RZ, RZ, R18 ;  /* 0x000000ffff067224 */ /* 0x000fe400078e0012 */
[----:B------:R-:W-:Y:S01]  /*0450*/  IMAD.MOV.U32 R7, RZ, RZ, R2 ;  /* 0x000000ffff077224 */ /* 0x000fe200078e0002 */
[----:B------:R-:W2:Y:S01]  /*0460*/  LDC.64 R8, c[0x4][R8] ;  /* 0x0100000008087b82 */ /* 0x000ea20000000a00 */
[----:B-1----:R-:W-:Y:S01]  /*0470*/  IMAD.U32 R4, RZ, RZ, UR4 ;  /* 0x00000004ff047e24 */ /* 0x002fe2000f8e00ff */
[----:B0-----:R-:W-:-:S07]  /*0480*/  MOV R5, UR5 ;  /* 0x0000000500057c02 */ /* 0x001fce0008000f00 */
[----:B------:R-:W-:-:S07]  /*0490*/  LEPC R20, `(.L_x_8) ;  /* 0x000000001014794e */ /* 0x000fce0000000000 */
[----:B--2---:R-:W-:Y:S05]  /*04a0*/  CALL.ABS.NOINC R8 ;  /* 0x0000000008007343 */ /* 0x004fea0003c00000 */
.L_x_8:
[----:B------:R0:W-:Y:S01]  /*04b0*/  ST.E desc[UR36][R16.64], R19 ;  /* 0x0000001310007985 */ /* 0x0001e2000c101924 */
[----:B------:R-:W-:Y:S01]  /*04c0*/  ISETP.NE.AND.EX P0, PT, R27, RZ, PT, !PT ;  /* 0x000000ff1b00720c */ /* 0x000fe20003f053f0 */
[----:B------:R-:W-:Y:S01]  /*04d0*/  BSSY.RECONVERGENT B0, `(.L_x_9) ;  /* 0x000001b000007945 */ /* 0x000fe20003800200 */
[----:B------:R-:W-:-:S11]  /*04e0*/  IMAD.MOV.U32 R3, RZ, RZ, RZ ;  /* 0x000000ffff037224 */ /* 0x000fd600078e00ff */
[----:B0-----:R-:W-:Y:S05]  /*04f0*/  @P0 BRA `(.L_x_10) ;  /* 0x0000000000500947 */ /* 0x001fea0003800000 */
[----:B------:R-:W0:Y:S01]  /*0500*/  I2F.U32.RP R0, R19 ;  /* 0x0000001300007306 */ /* 0x000e220000209000 */
[----:B------:R-:W-:-:S07]  /*0510*/  ISETP.NE.U32.AND P1, PT, R19, RZ, PT ;  /* 0x000000ff1300720c */ /* 0x000fce0003f25070 */
[----:B0-----:R-:W0:Y:S02]  /*0520*/  MUFU.RCP R0, R0 ;  /* 0x0000000000007308 */ /* 0x001e240000001000 */
[----:B0-----:R-:W-:-:S06]  /*0530*/  VIADD R4, R0, 0xffffffe ;  /* 0x0ffffffe00047836 */ /* 0x001fcc0000000000 */
[----:B------:R0:W1:Y:S02]  /*0540*/  F2I.FTZ.U32.TRUNC.NTZ R5, R4 ;  /* 0x0000000400057305 */ /* 0x000064000021f000 */
[----:B0-----:R-:W-:Y:S01]  /*0550*/  IMAD.MOV.U32 R4, RZ, RZ, RZ ;  /* 0x000000ffff047224 */ /* 0x001fe200078e00ff */
[----:B-1----:R-:W-:-:S05]  /*0560*/  IADD3 R6, PT, PT, RZ, -R5, RZ ;  /* 0x80000005ff067210 */ /* 0x002fca0007ffe0ff */
        /* <DEDUP_REMOVED lines=13> */
.L_x_10:
[----:B------:R-:W-:-:S07]  /*0640*/  MOV R10, 0x660 ;  /* 0x00000660000a7802 */ /* 0x000fce0000000f00 */
[----:B------:R-:W-:Y:S05]  /*0650*/  CALL.REL.NOINC `($__internal_1_$__cuda_sm20_rem_s64) ;  /* 0x0000000c00087944 */ /* 0x000fea0003c00000 */
[----:B------:R-:W-:-:S04]  /*0660*/  ISETP.NE.U32.AND P0, PT, R4, RZ, PT ;  /* 0x000000ff0400720c */ /* 0x000fc80003f05070 */
[----:B------:R-:W-:-:S13]  /*0670*/  ISETP.NE.AND.EX P0, PT, R5, RZ, PT, P0 ;  /* 0x000000ff0500720c */ /* 0x000fda0003f05300 */
.L_x_11:
[----:B------:R-:W-:Y:S05]  /*0680*/  BSYNC.RECONVERGENT B0 ;  /* 0x0000000000007941 */ /* 0x000fea0003800200 */
.L_x_9:
[----:B------:R-:W-:Y:S01]  /*0690*/  BSSY.RECONVERGENT B0, `(.L_x_12) ;  /* 0x000003c000007945 */ /* 0x000fe20003800200 */
[----:B------:R-:W-:-:S03]  /*06a0*/  HFMA2 R0, -RZ, RZ, 0, 0 ;  /* 0x00000000ff007431 */ /* 0x000fc600000001ff */
[----:B------:R-:W-:Y:S05]  /*06b0*/  @P0 BRA `(.L_x_13) ;  /* 0x0000000000e40947 */ /* 0x000fea0003800000 */
.L_x_20:
[----:B------:R-:W-:Y:S01]  /*06c0*/  ISETP.NE.U32.AND P0, PT, R27, RZ, PT ;  /* 0x000000ff1b00720c */ /* 0x000fe20003f05070 */
[----:B------:R-:W-:-:S12]  /*06d0*/  BSSY.RECONVERGENT B1, `(.L_x_14) ;  /* 0x0000019000017945 */ /* 0x000fd80003800200 */
[----:B------:R-:W-:Y:S05]  /*06e0*/  @P0 BRA `(.L_x_15) ;  /* 0x0000000000540947 */ /* 0x000fea0003800000 */
[----:B------:R-:W0:Y:S01]  /*06f0*/  I2F.U32.RP R7, R19 ;  /* 0x0000001300077306 */ /* 0x000e220000209000 */
[----:B------:R-:W-:Y:S01]  /*0700*/  ISETP.NE.U32.AND P2, PT, R19, RZ, PT ;  /* 0x000000ff1300720c */ /* 0x000fe20003f45070 */
[----:B------:R-:W-:-:S06]  /*0710*/  IMAD.MOV.U32 R27, RZ, RZ, RZ ;  /* 0x000000ffff1b7224 */ /* 0x000fcc00078e00ff */
[----:B0-----:R-:W0:Y:S02]  /*0720*/  MUFU.RCP R7, R7 ;  /* 0x0000000700077308 */ /* 0x001e240000001000 */
[----:B0-----:R-:W-:-:S06]  /*0730*/  VIADD R5, R7, 0xffffffe ;  /* 0x0ffffffe07057836 */ /* 0x001fcc0000000000 */
[----:B------:R-:W0:Y:S02]  /*0740*/  F2I.FTZ.U32.TRUNC.NTZ R5, R5 ;  /* 0x0000000500057305 */ /* 0x000e24000021f000 */
[----:B0-----:R-:W-:-:S04]  /*0750*/  IMAD.MOV R4, RZ, RZ, -R5 ;  /* 0x000000ffff047224 */ /* 0x001fc800078e0a05 */
[----:B------:R-:W-:Y:S02]  /*0760*/  IMAD R9, R4, R19, RZ ;  /* 0x0000001304097224 */ /* 0x000fe400078e02ff */
[----:B------:R-:W-:-:S04]  /*0770*/  IMAD.MOV.U32 R4, RZ, RZ, RZ ;  /* 0x000000ffff047224 */ /* 0x000fc800078e00ff */
[----:B------:R-:W-:-:S06]  /*0780*/  IMAD.HI.U32 R9, R5, R9, R4 ;  /* 0x0000000905097227 */ /* 0x000fcc00078e0004 */
[----:B------:R-:W-:-:S04]  /*0790*/  IMAD.HI.U32 R4, R9, R22, RZ ;  /* 0x0000001609047227 */ /* 0x000fc800078e00ff */
[----:B------:R-:W-:-:S04]  /*07a0*/  IMAD.MOV R6, RZ, RZ, -R4 ;  /* 0x000000ffff067224 */ /* 0x000fc800078e0a04 */
[----:B------:R-:W-:-:S05]  /*07b0*/  IMAD R6, R19, R6, R22 ;  /* 0x0000000613067224 */ /* 0x000fca00078e0216 */
[----:B------:R-:W-:-:S13]  /*07c0*/  ISETP.GE.U32.AND P0, PT, R6, R19, PT ;  /* 0x000000130600720c */ /* 0x000fda0003f06070 */
[----:B------:R-:W-:Y:S01]  /*07d0*/  @P0 IADD3 R6, PT, PT, R6, -R19, RZ ;  /* 0x8000001306060210 */ /* 0x000fe20007ffe0ff */
[----:B------:R-:W-:-:S03]  /*07e0*/  @P0 VIADD R4, R4, 0x1 ;  /* 0x0000000104040836 */ /* 0x000fc60000000000 */
[----:B------:R-:W-:-:S13]  /*07f0*/  ISETP.GE.U32.AND P1, PT, R6, R19, PT ;  /* 0x000000130600720c */ /* 0x000fda0003f26070 */
[----:B------:R-:W-:Y:S01]  /*0800*/  @P1 VIADD R4, R4, 0x1 ;  /* 0x0000000104041836 */ /* 0x000fe20000000000 */
[----:B------:R-:W-:-:S05]  /*0810*/  @!P2 LOP3.LUT R4, RZ, R19, RZ, 0x33, !PT ;  /* 0x00000013ff04a212 */ /* 0x000fca00078e33ff */
[----:B------:R-:W-:Y:S01]  /*0820*/  IMAD.MOV.U32 R22, RZ, RZ, R4 ;  /* 0x000000ffff167224 */ /* 0x000fe200078e0004 */
[----:B------:R-:W-:Y:S06]  /*0830*/  BRA `(.L_x_16) ;  /* 0x0000000000087947 */ /* 0x000fec0003800000 */
.L_x_15:
[----:B------:R-:W-:-:S07]  /*0840*/  MOV R8, 0x860 ;  /* 0x0000086000087802 */ /* 0x000fce0000000f00 */
[----:B------:R-:W-:Y:S05]  /*0850*/  CALL.REL.NOINC `($__internal_0_$__cuda_sm20_div_s64) ;  /* 0x00000004005c7944 */ /* 0x000fea0003c00000 */
.L_x_16:
[----:B------:R-:W-:Y:S05]  /*0860*/  BSYNC.RECONVERGENT B1 ;  /* 0x0000000000017941 */ /* 0x000fea0003800200 */
.L_x_14:
[----:B------:R-:W-:Y:S01]  /*0870*/  ISETP.NE.U32.AND P0, PT, R27, RZ, PT ;  /* 0x000000ff1b00720c */ /* 0x000fe20003f05070 */
[----:B------:R-:W-:Y:S01]  /*0880*/  BSSY.RECONVERGENT B1, `(.L_x_17) ;  /* 0x000001b000017945 */ /* 0x000fe20003800200 */
[----:B------:R-:W-:-:S11]  /*0890*/  IADD3 R0, PT, PT, R0, 0x1, RZ ;  /* 0x0000000100007810 */ /* 0x000fd60007ffe0ff */
[----:B------:R-:W-:Y:S05]  /*08a0*/  @P0 BRA `(.L_x_18) ;  /* 0x0000000000500947 */ /* 0x000fea0003800000 */
[----:B------:R-:W0:Y:S01]  /*08b0*/  I2F.U32.RP R6, R19 ;  /* 0x0000001300067306 */ /* 0x000e220000209000 */
[----:B------:R-:W-:-:S07]  /*08c0*/  ISETP.NE.U32.AND P1, PT, R19, RZ, PT ;  /* 0x000000ff1300720c */ /* 0x000fce0003f25070 */
[----:B0-----:R-:W0:Y:S02]  /*08d0*/  MUFU.RCP R6, R6 ;  /* 0x0000000600067308 */ /* 0x001e240000001000 */
[----:B0-----:R-:W-:-:S06]  /*08e0*/  VIADD R4, R6, 0xffffffe ;  /* 0x0ffffffe06047836 */ /* 0x001fcc0000000000 */
[----:B------:R0:W1:Y:S02]  /*08f0*/  F2I.FTZ.U32.TRUNC.NTZ R5, R4 ;  /* 0x0000000400057305 */ /* 0x000064000021f000 */
[----:B0-----:R-:W-:Y:S02]  /*0900*/  IMAD.MOV.U32 R4, RZ, RZ, RZ ;  /* 0x000000ffff047224 */ /* 0x001fe400078e00ff */
[----:B-1----:R-:W-:-:S04]  /*0910*/  IMAD.MOV R8, RZ, RZ, -R5 ;  /* 0x000000ffff087224 */ /* 0x002fc800078e0a05 */
[----:B------:R-:W-:-:S04]  /*0920*/  IMAD R7, R8, R19, RZ ;  /* 0x0000001308077224 */ /* 0x000fc800078e02ff */
[----:B------:R-:W-:-:S06]  /*0930*/  IMAD.HI.U32 R7, R5, R7, R4 ;  /* 0x0000000705077227 */ /* 0x000fcc00078e0004 */
[----:B------:R-:W-:-:S04]  /*0940*/  IMAD.HI.U32 R7, R7, R22, RZ ;  /* 0x0000001607077227 */ /* 0x000fc800078e00ff */
[----:B------:R-:W-:-:S04]  /*0950*/  IMAD.MOV R7, RZ, RZ, -R7 ;  /* 0x000000ffff077224 */ /* 0x000fc800078e0a07 */
[----:B------:R-:W-:-:S05]  /*0960*/  IMAD R8, R19, R7, R22 ;  /* 0x0000000713087224 */ /* 0x000fca00078e0216 */
[----:B------:R-:W-:-:S13]  /*0970*/  ISETP.GE.U32.AND P0, PT, R8, R19, PT ;  /* 0x000000130800720c */ /* 0x000fda0003f06070 */
[----:B------:R-:W-:-:S04]  /*0980*/  @P0 IADD3 R8, PT, PT, R8, -R19, RZ ;  /* 0x8000001308080210 */ /* 0x000fc80007ffe0ff */
[----:B------:R-:W-:-:S13]  /*0990*/  ISETP.GE.U32.AND P0, PT, R8, R19, PT ;  /* 0x000000130800720c */ /* 0x000fda0003f06070 */
[----:B------:R-:W-:Y:S01]  /*09a0*/  @P0 IMAD.IADD R8, R8, 0x1, -R19 ;  /* 0x0000000108080824 */ /* 0x000fe200078e0a13 */
[----:B------:R-:W-:-:S04]  /*09b0*/  @!P1 LOP3.LUT R8, RZ, R19, RZ, 0x33, !PT ;  /* 0x00000013ff089212 */ /* 0x000fc800078e33ff */
[----:B------:R-:W-:-:S04]  /*09c0*/  ISETP.NE.U32.AND P0, PT, R8, RZ, PT ;  /* 0x000000ff0800720c */ /* 0x000fc80003f05070 */
[----:B------:R-:W-:Y:S01]  /*09d0*/  ISETP.NE.AND.EX P0, PT, RZ, RZ, PT, P0 ;  /* 0x000000ffff00720c */ /* 0x000fe20003f05300 */
[----:B------:R-:W-:-:S12]  /*09e0*/  BRA `(.L_x_19) ;  /* 0x0000000000107947 */ /* 0x000fd80003800000 */
.L_x_18:
[----:B------:R-:W-:-:S07]  /*09f0*/  MOV R10, 0xa10 ;  /* 0x00000a10000a7802 */ /* 0x000fce0000000f00 */
[----:B------:R-:W-:Y:S05]  /*0a00*/  CALL.REL.NOINC `($__internal_1_$__cuda_sm20_rem_s64) ;  /* 0x00000008001c7944 */ /* 0x000fea0003c00000 */
[----:B------:R-:W-:-:S04]  /*0a10*/  ISETP.NE.U32.AND P0, PT, R4, RZ, PT ;  /* 0x000000ff0400720c */ /* 0x000fc80003f05070 */
[----:B------:R-:W-:-:S13]  /*0a20*/  ISETP.NE.AND.EX P0, PT, R5, RZ, PT, P0 ;  /* 0x000000ff0500720c */ /* 0x000fda0003f05300 */
.L_x_19:
[----:B------:R-:W-:Y:S05]  /*0a30*/  BSYNC.RECONVERGENT B1 ;  /* 0x0000000000017941 */ /* 0x000fea0003800200 */
.L_x_17:
[----:B------:R-:W-:Y:S05]  /*0a40*/  @!P0 BRA `(.L_x_20) ;  /* 0xfffffffc001c8947 */ /* 0x000fea000383ffff */
.L_x_13:
[----:B------:R-:W-:Y:S05]  /*0a50*/  BSYNC.RECONVERGENT B0 ;  /* 0x0000000000007941 */ /* 0x000fea0003800200 */
.L_x_12:
[----:B------:R-:W-:Y:S01]  /*0a60*/  IMAD.WIDE.U32 R10, R0, 0x4, R16 ;  /* 0x00000004000a7825 */ /* 0x000fe200078e0010 */
[----:B------:R-:W-:Y:S01]  /*0a70*/  MOV R8, 0x8 ;  /* 0x0000000800087802 */ /* 0x000fe20000000f00 */
[----:B------:R-:W0:Y:S01]  /*0a80*/  LDCU.64 UR4, c[0x4][0x18] ;  /* 0x01000300ff0477ac */ /* 0x000e220008000a00 */
[----:B------:R-:W-:Y:S01]  /*0a90*/  MOV R7, R2 ;  /* 0x0000000200077202 */ /* 0x000fe20000000f00 */
[----:B------:R-:W-:Y:S01]  /*0aa0*/  IMAD.MOV.U32 R6, RZ, RZ, R18 ;  /* 0x000000ffff067224 */ /* 0x000fe200078e0012 */
[----:B------:R1:W-:Y:S02]  /*0ab0*/  ST.E desc[UR36][R10.64+0x4], R0 ;  /* 0x000004000a007985 */ /* 0x0003e4000c101924 */
[----:B------:R-:W2:Y:S02]  /*0ac0*/  LDC.64 R8, c[0x4][R8] ;  /* 0x0100000008087b82 */ /* 0x000ea40000000a00 */
[----:B------:R1:W-:Y:S01]  /*0ad0*/  STL [R1], R0 ;  /* 0x0000000001007387 */ /* 0x0003e20000100800 */
[----:B0-----:R-:W-:-:S02]  /*0ae0*/  IMAD.U32 R4, RZ, RZ, UR4 ;  /* 0x00000004ff047e24 */ /* 0x001fc4000f8e00ff */
[----:B-1----:R-:W-:-:S07]  /*0af0*/  IMAD.U32 R5, RZ, RZ, UR5 ;  /* 0x00000005ff057e24 */ /* 0x002fce000f8e00ff */
[----:B------:R-:W-:-:S07]  /*0b00*/  LEPC R20, `(.L_x_7) ;  /* 0x000000001014794e */ /* 0x000fce0000000000 */
[----:B--2---:R-:W-:Y:S05]  /*0b10*/  CALL.ABS.NOINC R8 ;  /* 0x0000000008007343 */ /* 0x004fea0003c00000 */
.L_x_7:
[----:B------:R-:W-:Y:S05]  /*0b20*/  BSYNC.RECONVERGENT B6 ;  /* 0x0000000000067941 */ /* 0x000fea0003800200 */
.L_x_6:
[C---:B------:R-:W-:Y:S02]  /*0b30*/  IMAD R0, R19.reuse, R19, R19 ;  /* 0x0000001313007224 */ /* 0x040fe400078e0213 */
[----:B------:R-:W-:-:S04]  /*0b40*/  VIADD R19, R19, 0x1 ;  /* 0x0000000113137836 */ /* 0x000fc80000000000 */
[----:B------:R-:W-:-:S05]  /*0b50*/  IMAD.IADD R3, R19, 0x1, R0 ;  /* 0x0000000113037824 */ /* 0x000fca00078e0200 */
[----:B------:R-:W-:-:S04]  /*0b60*/  ISETP.GE.U32.AND P0, PT, R22, R3, PT ;  /* 0x000000031600720c */ /* 0x000fc80003f06070 */
[----:B------:R-:W-:-:S13]  /*0b70*/  ISETP.GE.AND.EX P0, PT, R27, RZ, PT, P0 ;  /* 0x000000ff1b00720c */ /* 0x000fda0003f06300 */
[----:B------:R-:W-:Y:S05]  /*0b80*/  @P0 BRA `(.L_x_21) ;  /* 0xfffffff400a80947 */ /* 0x000fea000383ffff */
.L_x_2:
[----:B------:R-:W-:Y:S05]  /*0b90*/  BSYNC.RECONVERGENT B7 ;  /* 0x0000000000077941 */ /* 0x000fea0003800200 */
.L_x_1:
[----:B------:R-:W-:Y:S01]  /*0ba0*/  ISETP.GE.U32.AND P0, PT, R22, 0x2, PT ;  /* 0x000000021600780c */ /* 0x000fe20003f06070 */
[----:B------:R-:W-:Y:S03]  /*0bb0*/  BSSY.RECONVERGENT B6, `(.L_x_22) ;  /* 0x000000f000067945 */ /* 0x000fe60003800200 */
[----:B------:R-:W-:-:S13]  /*0bc0*/  ISETP.GE.AND.EX P0, PT, R27, RZ, PT, P0 ;  /* 0x000000ff1b00720c */ /* 0x000fda0003f06300 */
[----:B------:R-:W-:Y:S05]  /*0bd0*/  @!P0 BRA `(.L_x_23) ;  /* 0x0000000000308947 */ /* 0x000fea0003800000 */
[----:B------:R-:W-:Y:S01]  /*0be0*/  IMAD.MOV.U32 R26, RZ, RZ, R22 ;  /* 0x000000ffff1a7224 */ /* 0x000fe200078e0016 */
[----:B------:R-:W-:Y:S01]  /*0bf0*/  MOV R0, 0x8 ;  /* 0x0000000800007802 */ /* 0x000fe20000000f00 */
[----:B------:R0:W-:Y:S01]  /*0c00*/  ST.E desc[UR36][R16.64], R22 ;  /* 0x0000001610007985 */ /* 0x0001e2000c101924 */
[----:B------:R-:W1:Y:S01]  /*0c10*/  LDCU.64 UR4, c[0x4][0x18] ;  /* 0x01000300ff0477ac */ /* 0x000e620008000a00 */
[----:B------:R-:W-:Y:S01]  /*0c20*/  IMAD.MOV.U32 R6, RZ, RZ, R18 ;  /* 0x000000ffff067224 */ /* 0x000fe200078e0012 */
[----:B------:R0:W2:Y:S01]  /*0c30*/  LDC.64 R8, c[0x4][R0] ;  /* 0x0100000000087b82 */ /* 0x0000a20000000a00 */
[----:B------:R0:W-:Y:S01]  /*0c40*/  STL.64 [R1], R26 ;  /* 0x0000001a01007387 */ /* 0x0001e20000100a00 */
[----:B------:R-:W-:Y:S02]  /*0c50*/  IMAD.MOV.U32 R7, RZ, RZ, R2 ;  /* 0x000000ffff077224 */ /* 0x000fe400078e0002 */
[----:B-1----:R-:W-:Y:S01]  /*0c60*/  IMAD.U32 R4, RZ, RZ, UR4 ;  /* 0x00000004ff047e24 */ /* 0x002fe2000f8e00ff */
[----:B0-----:R-:W-:-:S07]  /*0c70*/  MOV R5, UR5 ;  /* 0x0000000500057c02 */ /* 0x001fce0008000f00 */
[----:B------:R-:W-:-:S07]  /*0c80*/  LEPC R20, `(.L_x_23) ;  /* 0x000000001014794e */ /* 0x000fce0000000000 */
[----:B--2---:R-:W-:Y:S05]  /*0c90*/  CALL.ABS.NOINC R8 ;  /* 0x0000000008007343 */ /* 0x004fea0003c00000 */
.L_x_23:
[----:B------:R-:W-:Y:S05]  /*0ca0*/  BSYNC.RECONVERGENT B6 ;  /* 0x0000000000067941 */ /* 0x000fea0003800200 */
.L_x_22:
[----:B------:R-:W-:Y:S01]  /*0cb0*/  MOV R0, 0x8 ;  /* 0x0000000800007802 */ /* 0x000fe20000000f00 */
[----:B------:R-:W0:Y:S01]  /*0cc0*/  LDCU.64 UR4, c[0x4][0x20] ;  /* 0x01000400ff0477ac */ /* 0x000e220008000a00 */
[----:B------:R-:W-:Y:S02]  /*0cd0*/  CS2R R6, SRZ ;  /* 0x0000000000067805 */ /* 0x000fe4000001ff00 */
[----:B------:R1:W2:Y:S01]  /*0ce0*/  LDC.64 R8, c[0x4][R0] ;  /* 0x0100000000087b82 */ /* 0x0002a20000000a00 */
[----:B0-----:R-:W-:Y:S02]  /*0cf0*/  IMAD.U32 R4, RZ, RZ, UR4 ;  /* 0x00000004ff047e24 */ /* 0x001fe4000f8e00ff */
[----:B-1----:R-:W-:-:S07]  /*0d00*/  IMAD.U32 R5, RZ, RZ, UR5 ;  /* 0x00000005ff057e24 */ /* 0x002fce000f8e00ff */
[----:B------:R-:W-:-:S07]  /*0d10*/  LEPC R20, `(.L_x_24) ;  /* 0x000000001014794e */ /* 0x000fce0000000000 */
[----:B--2---:R-:W-:Y:S05]  /*0d20*/  CALL.ABS.NOINC R8 ;  /* 0x0000000008007343 */ /* 0x004fea0003c00000 */
.L_x_24:
[----:B------:R-:W0:Y:S02]  /*0d30*/  LDCU.128 UR4, c[0x0][0x380] ;  /* 0x00007000ff0477ac */ /* 0x000e240008000c00 */
[----:B0-----:R-:W-:-:S04]  /*0d40*/  LEA R4, P0, R24, UR4, 0x3 ;  /* 0x0000000418047c11 */ /* 0x001fc8000f8018ff */
[----:B------:R-:W-:Y:S02]  /*0d50*/  LEA.HI.X R5, R24, UR5, R23, 0x3, P0 ;  /* 0x0000000518057c11 */ /* 0x000fe400080f1c17 */
[----:B------:R-:W-:-:S03]  /*0d60*/  IADD3 R24, P1, PT, R25, R24, RZ ;  /* 0x0000001819187210 */ /* 0x000fc60007f3e0ff */
[----:B------:R1:W-:Y:S01]  /*0d70*/  STG.E.64 desc[UR36][R4.64], R16 ;  /* 0x0000001004007986 */ /* 0x0003e2000c101b24 */
[----:B------:R-:W-:Y:S02]  /*0d80*/  ISETP.GE.U32.AND P0, PT, R24, UR6, PT ;  /* 0x0000000618007c0c */ /* 0x000fe4000bf06070 */
[----:B------:R-:W-:-:S04]  /*0d90*/  IADD3.X R23, PT, PT, RZ, R23, RZ, P1, !PT ;  /* 0x00000017ff177210 */ /* 0x000fc80000ffe4ff */
[----:B------:R-:W-:-:S13]  /*0da0*/  ISETP.GE.AND.EX P0, PT, R23, UR7, PT, P0 ;  /* 0x0000000717007c0c */ /* 0x000fda000bf06300 */
[----:B-1----:R-:W-:Y:S05]  /*0db0*/  @!P0 BRA `(.L_x_25) ;  /* 0xfffffff000d88947 */ /* 0x002fea000383ffff */
[----:B------:R-:W-:Y:S05]  /*0dc0*/  EXIT ;  /* 0x000000000000794d */ /* 0x000fea0003800000 */
        .weak           $__internal_0_$__cuda_sm20_div_s64
        .type           $__internal_0_$__cuda_sm20_div_s64,@function
        .size           $__internal_0_$__cuda_sm20_div_s64,($__internal_1_$__cuda_sm20_rem_s64 - $__internal_0_$__cuda_sm20_div_s64)
$__internal_0_$__cuda_sm20_div_s64:
[----:B------:R-:W-:Y:S02]  /*0dd0*/  IMAD.MOV.U32 R10, RZ, RZ, R19 ;  /* 0x000000ffff0a7224 */ /* 0x000fe400078e0013 */
[----:B------:R-:W-:-:S04]  /*0de0*/  IMAD.MOV.U32 R11, RZ, RZ, RZ ;  /* 0x000000ffff0b7224 */ /* 0x000fc800078e00ff */
[----:B------:R-:W0:Y:S08]  /*0df0*/  I2F.U64.RP R9, R10 ;  /* 0x0000000a00097312 */ /* 0x000e300000309000 */
[----:B0-----:R-:W0:Y:S02]  /*0e00*/  MUFU.RCP R9, R9 ;  /* 0x0000000900097308 */ /* 0x001e240000001000 */
[----:B0-----:R-:W-:-:S06]  /*0e10*/  VIADD R4, R9, 0x1ffffffe ;  /* 0x1ffffffe09047836 */ /* 0x001fcc0000000000 */
[----:B------:R-:W0:Y:S02]  /*0e20*/  F2I.U64.TRUNC R4, R4 ;  /* 0x0000000400047311 */ /* 0x000e24000020d800 */
[----:B0-----:R-:W-:-:S04]  /*0e30*/  IMAD.WIDE.U32 R6, R4, R19, RZ ;  /* 0x0000001304067225 */ /* 0x001fc800078e00ff */
[----:B------:R-:W-:Y:S01]  /*0e40*/  IMAD R7, R5, R19, R7 ;  /* 0x0000001305077224 */ /* 0x000fe200078e0207 */
[----:B------:R-:W-:-:S05]  /*0e50*/  IADD3 R13, P0, PT, RZ, -R6, RZ ;  /* 0x80000006ff0d7210 */ /* 0x000fca0007f1e0ff */
[----:B------:R-:W-:-:S04]  /*0e60*/  IMAD.HI.U32 R6, R4, R13, RZ ;  /* 0x0000000d04067227 */ /* 0x000fc800078e00ff */
[----:B------:R-:W-:Y:S01]  /*0e70*/  IMAD.X R15, RZ, RZ, ~R7, P0 ;  /* 0x000000ffff0f7224 */ /* 0x000fe200000e0e07 */
[----:B------:R-:W-:-:S03]  /*0e80*/  MOV R7, R4 ;  /* 0x0000000400077202 */ /* 0x000fc60000000f00 */
[-C--:B------:R-:W-:Y:S02]  /*0e90*/  IMAD R11, R5, R15.reuse, RZ ;  /* 0x0000000f050b7224 */ /* 0x080fe400078e02ff */
[----:B------:R-:W-:-:S04]  /*0ea0*/  IMAD.WIDE.U32 R6, P0, R4, R15, R6 ;  /* 0x0000000f04067225 */ /* 0x000fc80007800006 */
[----:B------:R-:W-:-:S04]  /*0eb0*/  IMAD.HI.U32 R9, R5, R15, RZ ;  /* 0x0000000f05097227 */ /* 0x000fc800078e00ff */
[----:B------:R-:W-:-:S04]  /*0ec0*/  IMAD.HI.U32 R6, P1, R5, R13, R6 ;  /* 0x0000000d05067227 */ /* 0x000fc80007820006 */
[----:B------:R-:W-:Y:S01]  /*0ed0*/  IMAD.X R9, R9, 0x1, R5, P0 ;  /* 0x0000000109097824 */ /* 0x000fe200000e0605 */
[----:B------:R-:W-:-:S04]  /*0ee0*/  IADD3 R7, P2, PT, R11, R6, RZ ;  /* 0x000000060b077210 */ /* 0x000fc80007f5e0ff */
[----:B------:R-:W-:Y:S01]  /*0ef0*/  IADD3.X R9, PT, PT, RZ, RZ, R9, P2, P1 ;  /* 0x000000ffff097210 */ /* 0x000fe200017e2409 */
[-C--:B------:R-:W-:Y:S01]  /*0f00*/  IMAD.WIDE.U32 R4, R7, R19.reuse, RZ ;  /* 0x0000001307047225 */ /* 0x080fe200078e00ff */
[----:B------:R-:W-:Y:S02]  /*0f10*/  ISETP.GE.AND P1, PT, R27, RZ, PT ;  /* 0x000000ff1b00720c */ /* 0x000fe40003f26270 */
[----:B------:R-:W-:Y:S01]  /*0f20*/  IADD3 R11, P0, PT, RZ, -R4, RZ ;  /* 0x80000004ff0b7210 */ /* 0x000fe20007f1e0ff */
[----:B------:R-:W-:Y:S01]  /*0f30*/  IMAD R4, R9, R19, R5 ;  /* 0x0000001309047224 */ /* 0x000fe200078e0205 */
[----:B------:R-:W-:-:S03]  /*0f40*/  IADD3 R5, P4, PT, RZ, -R22, RZ ;  /* 0x80000016ff057210 */ /* 0x000fc60007f9e0ff */
[----:B------:R-:W-:-:S04]  /*0f50*/  IMAD.HI.U32 R6, R7, R11, RZ ;  /* 0x0000000b07067227 */ /* 0x000fc800078e00ff */
[----:B------:R-:W-:Y:S02]  /*0f60*/  IMAD.X R4, RZ, RZ, ~R4, P0 ;  /* 0x000000ffff047224 */ /* 0x000fe400000e0e04 */
[----:B------:R-:W-:Y:S02]  /*0f70*/  IMAD.X R10, RZ, RZ, ~R27, P4 ;  /* 0x000000ffff0a7224 */ /* 0x000fe400020e0e1b */
[----:B------:R-:W-:-:S03]  /*0f80*/  IMAD.WIDE.U32 R6, P0, R7, R4, R6 ;  /* 0x0000000407067225 */ /* 0x000fc60007800006 */
[----:B------:R-:W-:Y:S01]  /*0f90*/  SEL R27, R10, R27, !P1 ;  /* 0x0000001b0a1b7207 */ /* 0x000fe20004800000 */
[----:B------:R-:W-:Y:S01]  /*0fa0*/  IMAD.HI.U32 R6, P2, R9, R11, R6 ;  /* 0x0000000b09067227 */ /* 0x000fe20007840006 */
[----:B------:R-:W-:-:S03]  /*0fb0*/  SEL R7, R5, R22, !P1 ;  /* 0x0000001605077207 */ /* 0x000fc60004800000 */
[----:B------:R-:W-:Y:S02]  /*0fc0*/  HFMA2 R5, -RZ, RZ, 0, 0 ;  /* 0x00000000ff057431 */ /* 0x000fe400000001ff */
[CC--:B------:R-:W-:Y:S02]  /*0fd0*/  IMAD R11, R9.reuse, R4.reuse, RZ ;  /* 0x00000004090b7224 */ /* 0x0c0fe400078e02ff */
[----:B------:R-:W-:-:S03]  /*0fe0*/  IMAD.HI.U32 R4, R9, R4, RZ ;  /* 0x0000000409047227 */ /* 0x000fc600078e00ff */
[----:B------:R-:W-:Y:S01]  /*0ff0*/  IADD3 R6, P3, PT, R11, R6, RZ ;  /* 0x000000060b067210 */ /* 0x000fe20007f7e0ff */
[----:B------:R-:W-:-:S04]  /*1000*/  IMAD.X R9, R4, 0x1, R9, P0 ;  /* 0x0000000104097824 */ /* 0x000fc800000e0609 */
[----:B------:R-:W-:Y:S01]  /*1010*/  IMAD.HI.U32 R4, R6, R7, RZ ;  /* 0x0000000706047227 */ /* 0x000fe200078e00ff */
[----:B------:R-:W-:-:S03]  /*1020*/  IADD3.X R10, PT, PT, RZ, RZ, R9, P3, P2 ;  /* 0x000000ffff0a7210 */ /* 0x000fc60001fe4409 */
[----:B------:R-:W-:-:S04]  /*1030*/  IMAD.WIDE.U32 R4, R6, R27, R4 ;  /* 0x0000001b06047225 */ /* 0x000fc800078e0004 */
[C---:B------:R-:W-:Y:S02]  /*1040*/  IMAD R9, R10.reuse, R27, RZ ;  /* 0x0000001b0a097224 */ /* 0x040fe400078e02ff */
[----:B------:R-:W-:-:S04]  /*1050*/  IMAD.HI.U32 R4, P0, R10, R7, R4 ;  /* 0x000000070a047227 */ /* 0x000fc80007800004 */
[----:B------:R-:W-:Y:S01]  /*1060*/  IMAD.HI.U32 R10, R10, R27, RZ ;  /* 0x0000001b0a0a7227 */ /* 0x000fe200078e00ff */
[----:B------:R-:W-:-:S03]  /*1070*/  IADD3 R6, P2, PT, R9, R4, RZ ;  /* 0x0000000409067210 */ /* 0x000fc60007f5e0ff */
[----:B------:R-:W-:-:S04]  /*1080*/  IMAD.X R4, RZ, RZ, R10, P0 ;  /* 0x000000ffff047224 */ /* 0x000fc800000e060a */
[----:B------:R-:W-:Y:S02]  /*1090*/  IMAD.X R9, RZ, RZ, R4, P2 ;  /* 0x000000ffff097224 */ /* 0x000fe400010e0604 */
[----:B------:R-:W-:-:S04]  /*10a0*/  IMAD.WIDE.U32 R4, R6, R19, RZ ;  /* 0x0000001306047225 */ /* 0x000fc800078e00ff */
[----:B------:R-:W-:Y:S01]  /*10b0*/  IMAD R10, R9, R19, R5 ;  /* 0x00000013090a7224 */ /* 0x000fe200078e0205 */
[----:B------:R-:W-:Y:S02]  /*10c0*/  IADD3 R4, P0, PT, -R4, R7, RZ ;  /* 0x0000000704047210 */ /* 0x000fe40007f1e1ff */
[----:B------:R-:W-:-:S03]  /*10d0*/  IADD3 R5, P3, PT, R6, 0x1, RZ ;  /* 0x0000000106057810 */ /* 0x000fc60007f7e0ff */
[----:B------:R-:W-:Y:S01]  /*10e0*/  IMAD.X R12, R27, 0x1, ~R10, P0 ;  /* 0x000000011b0c7824 */ /* 0x000fe200000e0e0a */
[----:B------:R-:W-:Y:S02]  /*10f0*/  ISETP.GE.U32.AND P0, PT, R4, R19, PT ;  /* 0x000000130400720c */ /* 0x000fe40003f06070 */
[-C--:B------:R-:W-:Y:S02]  /*1100*/  IADD3 R10, P2, PT, -R19, R4.reuse, RZ ;  /* 0x00000004130a7210 */ /* 0x080fe40007f5e1ff */
[C---:B------:R-:W-:Y:S02]  /*1110*/  ISETP.GE.U32.AND.EX P0, PT, R12.reuse, RZ, PT, P0 ;  /* 0x000000ff0c00720c */ /* 0x040fe40003f06100 */
[----:B------:R-:W-:Y:S02]  /*1120*/  IADD3.X R7, PT, PT, R12, -0x1, RZ, P2, !PT ;  /* 0xffffffff0c077810 */ /* 0x000fe400017fe4ff */
[----:B------:R-:W-:Y:S01]  /*1130*/  SEL R10, R10, R4, P0 ;  /* 0x000000040a0a7207 */ /* 0x000fe20000000000 */
[----:B------:R-:W-:Y:S01]  /*1140*/  IMAD.X R4, RZ, RZ, R9, P3 ;  /* 0x000000ffff047224 */ /* 0x000fe200018e0609 */
[----:B------:R-:W-:-:S02]  /*1150*/  SEL R7, R7, R12, P0 ;  /* 0x0000000c07077207 */ /* 0x000fc40000000000 */
[----:B------:R-:W-:Y:S02]  /*1160*/  SEL R5, R5, R6, P0 ;  /* 0x0000000605057207 */ /* 0x000fe40000000000 */
[----:B------:R-:W-:Y:S02]  /*1170*/  ISETP.GE.U32.AND P2, PT, R10, R19, PT ;  /* 0x000000130a00720c */ /* 0x000fe40003f46070 */
[----:B------:R-:W-:Y:S01]  /*1180*/  SEL R4, R4, R9, P0 ;  /* 0x0000000904047207 */ /* 0x000fe20000000000 */
[----:B------:R-:W-:Y:S01]  /*1190*/  IMAD.MOV.U32 R9, RZ, RZ, 0x0 ;  /* 0x00000000ff097424 */ /* 0x000fe200078e00ff */
[----:B------:R-:W-:Y:S02]  /*11a0*/  IADD3 R22, P3, PT, R5, 0x1, RZ ;  /* 0x0000000105167810 */ /* 0x000fe40007f7e0ff */
[----:B------:R-:W-:Y:S02]  /*11b0*/  ISETP.GE.U32.AND.EX P0, PT, R7, RZ, PT, P2 ;  /* 0x000000ff0700720c */ /* 0x000fe40003f06120 */
[----:B------:R-:W-:-:S02]  /*11c0*/  IADD3.X R27, PT, PT, RZ, R4, RZ, P3, !PT ;  /* 0x00000004ff1b7210 */ /* 0x000fc40001ffe4ff */
[----:B------:R-:W-:Y:S02]  /*11d0*/  SEL R22, R22, R5, P0 ;  /* 0x0000000516167207 */ /* 0x000fe40000000000 */
[----:B------:R-:W-:Y:S02]  /*11e0*/  SEL R27, R27, R4, P0 ;  /* 0x000000041b1b7207 */ /* 0x000fe40000000000 */
[-C--:B------:R-:W-:Y:S02]  /*11f0*/  IADD3 R5, P2, PT, RZ, -R22.reuse, RZ ;  /* 0x80000016ff057210 */ /* 0x080fe40007f5e0ff */
[----:B------:R-:W-:Y:S02]  /*1200*/  ISETP.NE.U32.AND P0, PT, R19, RZ, PT ;  /* 0x000000ff1300720c */ /* 0x000fe40003f05070 */
[----:B------:R-:W-:Y:S01]  /*1210*/  SEL R22, R5, R22, !P1 ;  /* 0x0000001605167207 */ /* 0x000fe20004800000 */
[----:B------:R-:W-:Y:S01]  /*1220*/  IMAD.X R4, RZ, RZ, ~R27, P2 ;  /* 0x000000ffff047224 */ /* 0x000fe200010e0e1b */
[----:B------:R-:W-:-:S04]  /*1230*/  ISETP.NE.AND.EX P0, PT, RZ, RZ, PT, P0 ;  /* 0x000000ffff00720c */ /* 0x000fc80003f05300 */
[----:B------:R-:W-:Y:S02]  /*1240*/  SEL R27, R4, R27, !P1 ;  /* 0x0000001b041b7207 */ /* 0x000fe40004800000 */
[----:B------:R-:W-:Y:S02]  /*1250*/  SEL R22, R22, 0xffffffff, P0 ;  /* 0xffffffff16167807 */ /* 0x000fe40000000000 */
[----:B------:R-:W-:Y:S01]  /*1260*/  SEL R27, R27, 0xffffffff, P0 ;  /* 0xffffffff1b1b7807 */ /* 0x000fe20000000000 */
[----:B------:R-:W-:Y:S06]  /*1270*/  RET.REL.NODEC R8 `(_Z6kernelPPix) ;  /* 0xffffffec08607950 */ /* 0x000fec0003c3ffff */
        .weak           $__internal_1_$__cuda_sm20_rem_s64
        .type           $__internal_1_$__cuda_sm20_rem_s64,@function
        .size           $__internal_1_$__cuda_sm20_rem_s64,($__internal_2_$__cuda_sm20_rem_u64 - $__internal_1_$__cuda_sm20_rem_s64)
$__internal_1_$__cuda_sm20_rem_s64:
[----:B------:R-:W-:Y:S02]  /*1280*/  IADD3 R4, P1, PT, RZ, -R19, RZ ;  /* 0x80000013ff047210 */ /* 0x000fe40007f3e0ff */
[----:B------:R-:W-:-:S03]  /*1290*/  ISETP.GE.AND P0, PT, R3, RZ, PT ;  /* 0x000000ff0300720c */ /* 0x000fc60003f06270 */
[----:B------:R-:W-:Y:S01]  /*12a0*/  IMAD.X R6, RZ, RZ, ~R3, P1 ;  /* 0x000000ffff067224 */ /* 0x000fe200008e0e03 */
[----:B------:R-:W-:-:S04]  /*12b0*/  SEL R4, R4, R19, !P0 ;  /* 0x0000001304047207 */ /* 0x000fc80004000000 */
[----:B------:R-:W-:-:S04]  /*12c0*/  SEL R5, R6, R3, !P0 ;  /* 0x0000000306057207 */ /* 0x000fc80004000000 */
[----:B------:R-:W0:Y:S08]  /*12d0*/  I2F.U64.RP R11, R4 ;  /* 0x00000004000b7312 */ /* 0x000e300000309000 */
[----:B0-----:R-:W0:Y:S02]  /*12e0*/  MUFU.RCP R11, R11 ;  /* 0x0000000b000b7308 */ /* 0x001e240000001000 */
[----:B0-----:R-:W-:-:S06]  /*12f0*/  VIADD R6, R11, 0x1ffffffe ;  /* 0x1ffffffe0b067836 */ /* 0x001fcc0000000000 */
[----:B------:R-:W0:Y:S02]  /*1300*/  F2I.U64.TRUNC R6, R6 ;  /* 0x0000000600067311 */ /* 0x000e24000020d800 */
[----:B0-----:R-:W-:-:S04]  /*1310*/  IMAD.WIDE.U32 R8, R6, R4, RZ ;  /* 0x0000000406087225 */ /* 0x001fc800078e00ff */
[----:B------:R-:W-:Y:S01]  /*1320*/  IMAD R9, R6, R5, R9 ;  /* 0x0000000506097224 */ /* 0x000fe200078e0209 */
[----:B------:R-:W-:-:S03]  /*1330*/  IADD3 R13, P0, PT, RZ, -R8, RZ ;  /* 0x80000008ff0d7210 */ /* 0x000fc60007f1e0ff */
[----:B------:R-:W-:Y:S02]  /*1340*/  IMAD R9, R7, R4, R9 ;  /* 0x0000000407097224 */ /* 0x000fe400078e0209 */
[----:B------:R-:W-:-:S03]  /*1350*/  IMAD.HI.U32 R8, R6, R13, RZ ;  /* 0x0000000d06087227 */ /* 0x000fc600078e00ff */
[----:B------:R-:W-:Y:S01]  /*1360*/  IADD3.X R15, PT, PT, RZ, ~R9, RZ, P0, !PT ;  /* 0x80000009ff0f7210 */ /* 0x000fe200007fe4ff */
[----:B------:R-:W-:-:S04]  /*1370*/  IMAD.MOV.U32 R9, RZ, RZ, R6 ;  /* 0x000000ffff097224 */ /* 0x000fc800078e0006 */
[----:B------:R-:W-:-:S04]  /*1380*/  IMAD.WIDE.U32 R8, P0, R6, R15, R8 ;  /* 0x0000000f06087225 */ /* 0x000fc80007800008 */
[C---:B------:R-:W-:Y:S02]  /*1390*/  IMAD R21, R7.reuse, R15, RZ ;  /* 0x0000000f07157224 */ /* 0x040fe400078e02ff */
[----:B------:R-:W-:-:S04]  /*13a0*/  IMAD.HI.U32 R8, P1, R7, R13, R8 ;  /* 0x0000000d07087227 */ /* 0x000fc80007820008 */
[----:B------:R-:W-:Y:S01]  /*13b0*/  IMAD.HI.U32 R11, R7, R15, RZ ;  /* 0x0000000f070b7227 */ /* 0x000fe200078e00ff */
[----:B------:R-:W-:-:S03]  /*13c0*/  IADD3 R9, P2, PT, R21, R8, RZ ;  /* 0x0000000815097210 */ /* 0x000fc60007f5e0ff */
[----:B------:R-:W-:Y:S02]  /*13d0*/  IMAD.X R11, R11, 0x1, R7, P0 ;  /* 0x000000010b0b7824 */ /* 0x000fe400000e0607 */
[----:B------:R-:W-:-:S03]  /*13e0*/  IMAD.WIDE.U32 R6, R9, R4, RZ ;  /* 0x0000000409067225 */ /* 0x000fc600078e00ff */
[----:B------:R-:W-:Y:S01]  /*13f0*/  IADD3.X R11, PT, PT, RZ, RZ, R11, P2, P1 ;  /* 0x000000ffff0b7210 */ /* 0x000fe200017e240b */
[----:B------:R-:W-:Y:S01]  /*1400*/  IMAD R7, R9, R5, R7 ;  /* 0x0000000509077224 */ /* 0x000fe200078e0207 */
[----:B------:R-:W-:Y:S02]  /*1410*/  IADD3 R13, P0, PT, RZ, -R6, RZ ;  /* 0x80000006ff0d7210 */ /* 0x000fe40007f1e0ff */
[----:B------:R-:W-:Y:S01]  /*1420*/  ISETP.GE.AND P1, PT, R27, RZ, PT ;  /* 0x000000ff1b00720c */ /* 0x000fe20003f26270 */
[----:B------:R-:W-:Y:S02]  /*1430*/  IMAD R7, R11, R4, R7 ;  /* 0x000000040b077224 */ /* 0x000fe400078e0207 */
[----:B------:R-:W-:-:S04]  /*1440*/  IMAD.HI.U32 R8, R9, R13, RZ ;  /* 0x0000000d09087227 */ /* 0x000fc800078e00ff */
[----:B------:R-:W-:Y:S01]  /*1450*/  IMAD.X R6, RZ, RZ, ~R7, P0 ;  /* 0x000000ffff067224 */ /* 0x000fe200000e0e07 */
[----:B------:R-:W-:-:S03]  /*1460*/  IADD3 R7, P4, PT, RZ, -R22, RZ ;  /* 0x80000016ff077210 */ /* 0x000fc60007f9e0ff */
[----:B------:R-:W-:-:S04]  /*1470*/  IMAD.WIDE.U32 R8, P0, R9, R6, R8 ;  /* 0x0000000609087225 */ /* 0x000fc80007800008 */
[----:B------:R-:W-:Y:S02]  /*1480*/  IMAD.X R12, RZ, RZ, ~R27, P4 ;  /* 0x000000ffff0c7224 */ /* 0x000fe400020e0e1b */
[----:B------:R-:W-:Y:S01]  /*1490*/  IMAD.HI.U32 R8, P2, R11, R13, R8 ;  /* 0x0000000d0b087227 */ /* 0x000fe20007840008 */
[----:B------:R-:W-:-:S03]  /*14a0*/  SEL R9, R7, R22, !P1 ;  /* 0x0000001607097207 */ /* 0x000fc60004800000 */
[CC--:B------:R-:W-:Y:S02]  /*14b0*/  IMAD R13, R11.reuse, R6.reuse, RZ ;  /* 0x000000060b0d7224 */ /* 0x0c0fe400078e02ff */
[----:B------:R-:W-:-:S03]  /*14c0*/  IMAD.HI.U32 R6, R11, R6, RZ ;  /* 0x000000060b067227 */ /* 0x000fc600078e00ff */
[----:B------:R-:W-:Y:S02]  /*14d0*/  IADD3 R8, P3, PT, R13, R8, RZ ;  /* 0x000000080d087210 */ /* 0x000fe40007f7e0ff */
[----:B------:R-:W-:Y:S02]  /*14e0*/  IADD3.X R7, PT, PT, R6, R11, RZ, P0, !PT ;  /* 0x0000000b06077210 */ /* 0x000fe400007fe4ff */
[----:B------:R-:W-:Y:S01]  /*14f0*/  SEL R11, R12, R27, !P1 ;  /* 0x0000001b0c0b7207 */ /* 0x000fe20004800000 */
[----:B------:R-:W-:Y:S01]  /*1500*/  IMAD.HI.U32 R6, R8, R9, RZ ;  /* 0x0000000908067227 */ /* 0x000fe200078e00ff */
[----:B------:R-:W-:-:S03]  /*1510*/  IADD3.X R12, PT, PT, RZ, RZ, R7, P3, P2 ;  /* 0x000000ffff0c7210 */ /* 0x000fc60001fe4407 */
[----:B------:R-:W-:Y:S02]  /*1520*/  IMAD.MOV.U32 R7, RZ, RZ, RZ ;  /* 0x000000ffff077224 */ /* 0x000fe400078e00ff */
[-C--:B------:R-:W-:Y:S02]  /*1530*/  IMAD R13, R12, R11.reuse, RZ ;  /* 0x0000000b0c0d7224 */ /* 0x080fe400078e02ff */
[----:B------:R-:W-:-:S04]  /*1540*/  IMAD.WIDE.U32 R6, R8, R11, R6 ;  /* 0x0000000b08067225 */ /* 0x000fc800078e0006 */
[----:B------:R-:W-:-:S04]  /*1550*/  IMAD.HI.U32 R8, R12, R11, RZ ;  /* 0x0000000b0c087227 */ /* 0x000fc800078e00ff */
[----:B------:R-:W-:-:S04]  /*1560*/  IMAD.HI.U32 R6, P0, R12, R9, R6 ;  /* 0x000000090c067227 */ /* 0x000fc80007800006 */
[----:B------:R-:W-:Y:S01]  /*1570*/  IMAD.X R8, RZ, RZ, R8, P0 ;  /* 0x000000ffff087224 */ /* 0x000fe200000e0608 */
[----:B------:R-:W-:-:S05]  /*1580*/  IADD3 R13, P2, PT, R13, R6, RZ ;  /* 0x000000060d0d7210 */ /* 0x000fca0007f5e0ff */
[----:B------:R-:W-:-:S04]  /*1590*/  IMAD.WIDE.U32 R6, R13, R4, RZ ;  /* 0x000000040d067225 */ /* 0x000fc800078e00ff */
[----:B------:R-:W-:Y:S01]  /*15a0*/  IMAD.X R15, RZ, RZ, R8, P2 ;  /* 0x000000ffff0f7224 */ /* 0x000fe200010e0608 */
[----:B------:R-:W-:Y:S01]  /*15b0*/  IADD3 R21, P2, PT, -R6, R9, RZ ;  /* 0x0000000906157210 */ /* 0x000fe20007f5e1ff */
[----:B------:R-:W-:-:S03]  /*15c0*/  IMAD R13, R13, R5, R7 ;  /* 0x000000050d0d7224 */ /* 0x000fc600078e0207 */
[-C--:B------:R-:W-:Y:S01]  /*15d0*/  ISETP.GE.U32.AND P0, PT, R21, R4.reuse, PT ;  /* 0x000000041500720c */ /* 0x080fe20003f06070 */
[----:B------:R-:W-:-:S05]  /*15e0*/  IMAD R6, R15, R4, R13 ;  /* 0x000000040f067224 */ /* 0x000fca00078e020d */
[----:B------:R-:W-:Y:S02]  /*15f0*/  IADD3.X R11, PT, PT, ~R6, R11, RZ, P2, !PT ;  /* 0x0000000b060b7210 */ /* 0x000fe400017fe5ff */
[----:B------:R-:W-:Y:S02]  /*1600*/  IADD3 R7, P2, PT, R21, -R4, RZ ;  /* 0x8000000415077210 */ /* 0x000fe40007f5e0ff */
[----:B------:R-:W-:-:S03]  /*1610*/  ISETP.GE.U32.AND.EX P0, PT, R11, R5, PT, P0 ;  /* 0x000000050b00720c */ /* 0x000fc60003f06100 */
[----:B------:R-:W-:Y:S01]  /*1620*/  IMAD.X R9, R11, 0x1, ~R5, P2 ;  /* 0x000000010b097824 */ /* 0x000fe200010e0e05 */
[----:B------:R-:W-:-:S04]  /*1630*/  SEL R7, R7, R21, P0 ;  /* 0x0000001507077207 */ /* 0x000fc80000000000 */
[----:B------:R-:W-:Y:S02]  /*1640*/  SEL R9, R9, R11, P0 ;  /* 0x0000000b09097207 */ /* 0x000fe40000000000 */
[CC--:B------:R-:W-:Y:S02]  /*1650*/  ISETP.GE.U32.AND P0, PT, R7.reuse, R4.reuse, PT ;  /* 0x000000040700720c */ /* 0x0c0fe40003f06070 */
[----:B------:R-:W-:Y:S02]  /*1660*/  IADD3 R4, P2, PT, R7, -R4, RZ ;  /* 0x8000000407047210 */ /* 0x000fe40007f5e0ff */
[C---:B------:R-:W-:Y:S02]  /*1670*/  ISETP.GE.U32.AND.EX P0, PT, R9.reuse, R5, PT, P0 ;  /* 0x000000050900720c */ /* 0x040fe40003f06100 */
[----:B------:R-:W-:Y:S01]  /*1680*/  MOV R11, 0x0 ;  /* 0x00000000000b7802 */ /* 0x000fe20000000f00 */
[----:B------:R-:W-:Y:S01]  /*1690*/  IMAD.X R5, R9, 0x1, ~R5, P2 ;  /* 0x0000000109057824 */ /* 0x000fe200010e0e05 */
[----:B------:R-:W-:-:S04]  /*16a0*/  SEL R4, R4, R7, P0 ;  /* 0x0000000704047207 */ /* 0x000fc80000000000 */
[----:B------:R-:W-:Y:S02]  /*16b0*/  SEL R5, R5, R9, P0 ;  /* 0x0000000905057207 */ /* 0x000fe40000000000 */
[-C--:B------:R-:W-:Y:S02]  /*16c0*/  IADD3 R7, P2, PT, RZ, -R4.reuse, RZ ;  /* 0x80000004ff077210 */ /* 0x080fe40007f5e0ff */
[----:B------:R-:W-:Y:S02]  /*16d0*/  ISETP.NE.U32.AND P0, PT, R19, RZ, PT ;  /* 0x000000ff1300720c */ /* 0x000fe40003f05070 */
[----:B------:R-:W-:Y:S01]  /*16e0*/  SEL R4, R7, R4, !P1 ;  /* 0x0000000407047207 */ /* 0x000fe20004800000 */
[----:B------:R-:W-:Y:S01]  /*16f0*/  IMAD.X R6, RZ, RZ, ~R5, P2 ;  /* 0x000000ffff067224 */ /* 0x000fe200010e0e05 */
[----:B------:R-:W-:-:S04]  /*1700*/  ISETP.NE.AND.EX P0, PT, R3, RZ, PT, P0 ;  /* 0x000000ff0300720c */ /* 0x000fc80003f05300 */
[----:B------:R-:W-:Y:S02]  /*1710*/  SEL R5, R6, R5, !P1 ;  /* 0x0000000506057207 */ /* 0x000fe40004800000 */
[----:B------:R-:W-:Y:S02]  /*1720*/  SEL R4, R4, 0xffffffff, P0 ;  /* 0xffffffff04047807 */ /* 0x000fe40000000000 */
[----:B------:R-:W-:Y:S01]  /*1730*/  SEL R5, R5, 0xffffffff, P0 ;  /* 0xffffffff05057807 */ /* 0x000fe20000000000 */
[----:B------:R-:W-:Y:S06]  /*1740*/  RET.REL.NODEC R10 `(_Z6kernelPPix) ;  /* 0xffffffe80a2c7950 */ /* 0x000fec0003c3ffff */
        .weak           $__internal_2_$__cuda_sm20_rem_u64
        .type           $__internal_2_$__cuda_sm20_rem_u64,@function
        .size           $__internal_2_$__cuda_sm20_rem_u64,(.L_x_29 - $__internal_2_$__cuda_sm20_rem_u64)
$__internal_2_$__cuda_sm20_rem_u64:
        /* <DEDUP_REMOVED lines=8> */
[----:B------:R-:W-:-:S04]  /*17d0*/  IADD3 R11, P0, PT, RZ, -R6, RZ ;  /* 0x80000006ff0b7210 */ /* 0x000fc80007f1e0ff */
[----:B------:R-:W-:Y:S01]  /*17e0*/  IADD3.X R13, PT, PT, RZ, ~R7, RZ, P0, !PT ;  /* 0x80000007ff0d7210 */ /* 0x000fe200007fe4ff */
[----:B------:R-:W-:-:S04]  /*17f0*/  IMAD.HI.U32 R6, R4, R11, RZ ;  /* 0x0000000b04067227 */ /* 0x000fc800078e00ff */
[----:B------:R-:W-:Y:S02]  /*1800*/  IMAD.MOV.U32 R7, RZ, RZ, R4 ;  /* 0x000000ffff077224 */ /* 0x000fe400078e0004 */
[-C--:B------:R-:W-:Y:S02]  /*1810*/  IMAD R9, R5, R13.reuse, RZ ;  /* 0x0000000d05097224 */ /* 0x080fe400078e02ff */
[----:B------:R-:W-:-:S04]  /*1820*/  IMAD.WIDE.U32 R6, P0, R4, R13, R6 ;  /* 0x0000000d04067225 */ /* 0x000fc80007800006 */
[----:B------:R-:W-:-:S04]  /*1830*/  IMAD.HI.U32 R3, R5, R13, RZ ;  /* 0x0000000d05037227 */ /* 0x000fc800078e00ff */
[----:B------:R-:W-:-:S04]  /*1840*/  IMAD.HI.U32 R6, P1, R5, R11, R6 ;  /* 0x0000000b05067227 */ /* 0x000fc80007820006 */
[----:B------:R-:W-:Y:S01]  /*1850*/  IMAD.X R3, R3, 0x1, R5, P0 ;  /* 0x0000000103037824 */ /* 0x000fe200000e0605 */
[----:B------:R-:W-:-:S04]  /*1860*/  IADD3 R7, P2, PT, R9, R6, RZ ;  /* 0x0000000609077210 */ /* 0x000fc80007f5e0ff */
[----:B------:R-:W-:Y:S01]  /*1870*/  IADD3.X R3, PT, PT, RZ, RZ, R3, P2, P1 ;  /* 0x000000ffff037210 */ /* 0x000fe200017e2403 */
[----:B------:R-:W-:-:S03]  /*1880*/  IMAD.WIDE.U32 R4, R7, R19, RZ ;  /* 0x0000001307047225 */ /* 0x000fc600078e00ff */
[----:B------:R-:W-:Y:S01]  /*1890*/  IADD3 R9, P0, PT, RZ, -R4, RZ ;  /* 0x80000004ff097210 */ /* 0x000fe20007f1e0ff */
[----:B------:R-:W-:Y:S02]  /*18a0*/  IMAD R4, R3, R19, R5 ;  /* 0x0000001303047224 */ /* 0x000fe400078e0205 */
[----:B------:R-:W-:Y:S02]  /*18b0*/  IMAD.MOV.U32 R5, RZ, RZ, RZ ;  /* 0x000000ffff057224 */ /* 0x000fe400078e00ff */
[----:B------:R-:W-:-:S04]  /*18c0*/  IMAD.HI.U32 R6, R7, R9, RZ ;  /* 0x0000000907067227 */ /* 0x000fc800078e00ff */
[----:B------:R-:W-:-:S04]  /*18d0*/  IMAD.X R4, RZ, RZ, ~R4, P0 ;  /* 0x000000ffff047224 */ /* 0x000fc800000e0e04 */
[----:B------:R-:W-:-:S04]  /*18e0*/  IMAD.WIDE.U32 R6, P0, R7, R4, R6 ;  /* 0x0000000407067225 */ /* 0x000fc80007800006 */
[C---:B------:R-:W-:Y:S02]  /*18f0*/  IMAD R8, R3.reuse, R4, RZ ;  /* 0x0000000403087224 */ /* 0x040fe400078e02ff */
[----:B------:R-:W-:-:S04]  /*1900*/  IMAD.HI.U32 R7, P1, R3, R9, R6 ;  /* 0x0000000903077227 */ /* 0x000fc80007820006 */
[----:B------:R-:W-:Y:S01]  /*1910*/  IMAD.HI.U32 R4, R3, R4, RZ ;  /* 0x0000000403047227 */ /* 0x000fe200078e00ff */
[----:B------:R-:W-:-:S04]  /*1920*/  IADD3 R7, P2, PT, R8, R7, RZ ;  /* 0x0000000708077210 */ /* 0x000fc80007f5e0ff */
[----:B------:R-:W-:Y:S01]  /*1930*/  IADD3.X R3, PT, PT, R4, R3, RZ, P0, !PT ;  /* 0x0000000304037210 */ /* 0x000fe200007fe4ff */
[----:B------:R-:W-:-:S03]  /*1940*/  IMAD.HI.U32 R4, R7, R22, RZ ;  /* 0x0000001607047227 */ /* 0x000fc600078e00ff */
[----:B------:R-:W-:Y:S01]  /*1950*/  IADD3.X R3, PT, PT, RZ, RZ, R3, P2, P1 ;  /* 0x000000ffff037210 */ /* 0x000fe200017e2403 */
[----:B------:R-:W-:-:S04]  /*1960*/  IMAD.WIDE.U32 R4, R7, R27, R4 ;  /* 0x0000001b07047225 */ /* 0x000fc800078e0004 */
[C---:B------:R-:W-:Y:S02]  /*1970*/  IMAD R7, R3.reuse, R27, RZ ;  /* 0x0000001b03077224 */ /* 0x040fe400078e02ff */
[----:B------:R-:W-:-:S04]  /*1980*/  IMAD.HI.U32 R4, P0, R3, R22, R4 ;  /* 0x0000001603047227 */ /* 0x000fc80007800004 */
[----:B------:R-:W-:Y:S01]  /*1990*/  IMAD.HI.U32 R3, R3, R27, RZ ;  /* 0x0000001b03037227 */ /* 0x000fe200078e00ff */
[----:B------:R-:W-:-:S03]  /*19a0*/  IADD3 R4, P1, PT, R7, R4, RZ ;  /* 0x0000000407047210 */ /* 0x000fc60007f3e0ff */
[----:B------:R-:W-:Y:S02]  /*19b0*/  IMAD.X R3, RZ, RZ, R3, P0 ;  /* 0x000000ffff037224 */ /* 0x000fe400000e0603 */
[----:B------:R-:W-:-:S04]  /*19c0*/  IMAD.WIDE.U32 R4, R4, R19, RZ ;  /* 0x0000001304047225 */ /* 0x000fc800078e00ff */
[----:B------:R-:W-:Y:S01]  /*19d0*/  IMAD.X R3, RZ, RZ, R3, P1 ;  /* 0x000000ffff037224 */ /* 0x000fe200008e0603 */
[----:B------:R-:W-:-:S03]  /*19e0*/  IADD3 R8, P0, PT, -R4, R22, RZ ;  /* 0x0000001604087210 */ /* 0x000fc60007f1e1ff */
[----:B------:R-:W-:Y:S01]  /*19f0*/  IMAD R6, R3, R19, R5 ;  /* 0x0000001303067224 */ /* 0x000fe200078e0205 */
[----:B------:R-:W-:-:S04]  /*1a00*/  IADD3 R4, P1, PT, -R19, R8, RZ ;  /* 0x0000000813047210 */ /* 0x000fc80007f3e1ff */
[----:B------:R-:W-:Y:S02]  /*1a10*/  IADD3.X R6, PT, PT, ~R6, R27, RZ, P0, !PT ;  /* 0x0000001b06067210 */ /* 0x000fe400007fe5ff */
[----:B------:R-:W-:Y:S02]  /*1a20*/  ISETP.GE.U32.AND P0, PT, R8, R19, PT ;  /* 0x000000130800720c */ /* 0x000fe40003f06070 */
[C---:B------:R-:W-:Y:S02]  /*1a30*/  IADD3.X R5, PT, PT, R6.reuse, -0x1, RZ, P1, !PT ;  /* 0xffffffff06057810 */ /* 0x040fe40000ffe4ff */
[----:B------:R-:W-:Y:S02]  /*1a40*/  ISETP.GE.U32.AND.EX P0, PT, R6, RZ, PT, P0 ;  /* 0x000000ff0600720c */ /* 0x000fe40003f06100 */
[----:B------:R-:W-:Y:S02]  /*1a50*/  ISETP.NE.U32.AND P1, PT, R19, RZ, PT ;  /* 0x000000ff1300720c */ /* 0x000fe40003f25070 */
[----:B------:R-:W-:-:S02]  /*1a60*/  SEL R4, R4, R8, P0 ;  /* 0x0000000804047207 */ /* 0x000fc40000000000 */
[----:B------:R-:W-:Y:S02]  /*1a70*/  SEL R5, R5, R6, P0 ;  /* 0x0000000605057207 */ /* 0x000fe40000000000 */
[----:B------:R-:W-:Y:S02]  /*1a80*/  ISETP.GE.U32.AND P0, PT, R4, R19, PT ;  /* 0x000000130400720c */ /* 0x000fe40003f06070 */
[-C--:B------:R-:W-:Y:S02]  /*1a90*/  IADD3 R3, P2, PT, -R19, R4.reuse, RZ ;  /* 0x0000000413037210 */ /* 0x080fe40007f5e1ff */
[C---:B------:R-:W-:Y:S02]  /*1aa0*/  ISETP.GE.U32.AND.EX P0, PT, R5.reuse, RZ, PT, P0 ;  /* 0x000000ff0500720c */ /* 0x040fe40003f06100 */
[----:B------:R-:W-:Y:S02]  /*1ab0*/  IADD3.X R6, PT, PT, R5, -0x1, RZ, P2, !PT ;  /* 0xffffffff05067810 */ /* 0x000fe400017fe4ff */
[----:B------:R-:W-:Y:S01]  /*1ac0*/  SEL R3, R3, R4, P0 ;  /* 0x0000000403037207 */ /* 0x000fe20000000000 */
[----:B------:R-:W-:Y:S01]  /*1ad0*/  IMAD.MOV.U32 R4, RZ, RZ, R0 ;  /* 0x000000ffff047224 */ /* 0x000fe200078e0000 */
[----:B------:R-:W-:Y:S01]  /*1ae0*/  SEL R6, R6, R5, P0 ;  /* 0x0000000506067207 */ /* 0x000fe20000000000 */
[----:B------:R-:W-:Y:S01]  /*1af0*/  IMAD.MOV.U32 R5, RZ, RZ, 0x0 ;  /* 0x00000000ff057424 */ /* 0x000fe200078e00ff */
[----:B------:R-:W-:-:S04]  /*1b00*/  ISETP.NE.AND.EX P1, PT, RZ, RZ, PT, P1 ;  /* 0x000000ffff00720c */ /* 0x000fc80003f25310 */
[----:B------:R-:W-:Y:S02]  /*1b10*/  SEL R3, R3, 0xffffffff, P1 ;  /* 0xffffffff03037807 */ /* 0x000fe40000800000 */
[----:B------:R-:W-:Y:S01]  /*1b20*/  SEL R6, R6, 0xffffffff, P1 ;  /* 0xffffffff06067807 */ /* 0x000fe20000800000 */
[----:B------:R-:W-:Y:S06]  /*1b30*/  RET.REL.NODEC R4 `(_Z6kernelPPix) ;  /* 0xffffffe404307950 */ /* 0x000fec0003c3ffff */
.L_x_26:
[----:B------:R-:W-:-:S00]  /*1b40*/  BRA `(.L_x_26) ;  /* 0xfffffffc00fc7947 */ /* 0x000fc0000383ffff */
[----:B------:R-:W-:-:S00]  /*1b50*/  NOP ;  /* 0x0000000000007918 */ /* 0x000fc00000000000 */
        /* <DEDUP_REMOVED lines=10> */
.L_x_29:


//--------------------- .nv.global.init           --------------------------
	.section	.nv.global.init,"aw",@progbits
.nv.global.init:
	.type		$str$2,@object
	.size		$str$2,($str - $str$2)
$str$2:
        /*0000*/ 	.byte	0x0a, 0x00
	.type		$str,@object
	.size		$str,($str$1 - $str)
$str:
        /*0002*/ 	.byte	0x25, 0x64, 0x5e, 0x00
	.type		$str$1,@object
	.size		$str$1,(.L_1 - $str$1)
$str$1:
        /*0006*/ 	.byte	0x25, 0x64, 0x20, 0x00
.L_1:


//--------------------- .nv.shared.reserved.0     --------------------------
	.section	.nv.shared.reserved.0,"aw",@nobits
	.weak		__nv_reservedSMEM_offset_0_alias
	.size		__nv_reservedSMEM_offset_0_alias, 0, 64
	.other		__nv_reservedSMEM_offset_0_alias,@"STO_CUDA_RESERVED_SHARED STV_DEFAULT"
__nv_reservedSMEM_offset_0_alias:
	.zero		0
	.zero		64


//--------------------- .nv.constant0._Z6kernelPPix --------------------------
	.section	.nv.constant0._Z6kernelPPix,"a",@progbits
	.sectionflags	@""
	.align	4
.nv.constant0._Z6kernelPPix:
	.zero		912


//--------------------- SYMBOLS --------------------------

	.type		.nv.reservedSmem.offset0,@object
	.size		.nv.reservedSmem.offset0,0x4
	.type		malloc,@function
	.type		vprintf,@function
